//
// Generated by NVIDIA NVVM Compiler
//
// Compiler Build ID: CL-36424714
// Cuda compilation tools, release 13.0, V13.0.88
// Based on NVVM 20.0.0
//

.version 9.0
.target sm_100
.address_size 64

	// .globl	_Z10similarityPjS_S_fjj
.const .align 4 .b8 intersect[12] = {1, 0, 0, 0, 0, 0, 0, 0, 1};
.const .align 4 .b8 union_set[12] = {1, 0, 0, 0, 2, 0, 0, 0, 1};
.const .align 4 .b8 non_intersect[12] = {0, 0, 0, 0, 1};
// _ZZ10similarityPjS_S_fjjE3V_s has been demoted

.visible .entry _Z10similarityPjS_S_fjj(
	.param .u64 .ptr .align 1 _Z10similarityPjS_S_fjj_param_0,
	.param .u64 .ptr .align 1 _Z10similarityPjS_S_fjj_param_1,
	.param .u64 .ptr .align 1 _Z10similarityPjS_S_fjj_param_2,
	.param .f32 _Z10similarityPjS_S_fjj_param_3,
	.param .u32 _Z10similarityPjS_S_fjj_param_4,
	.param .u32 _Z10similarityPjS_S_fjj_param_5
)
{
	.local .align 16 .b8 	__local_depot0[2048];
	.reg .b64 	%SP;
	.reg .b64 	%SPL;
	.reg .pred 	%p<31>;
	.reg .b32 	%r<405>;
	.reg .b32 	%f<98>;
	.reg .b64 	%rd<130>;
	// demoted variable
	.shared .align 4 .b8 _ZZ10similarityPjS_S_fjjE3V_s[1024];
	mov.u64 	%SPL, __local_depot0;
	ld.param.u64 	%rd9, [_Z10similarityPjS_S_fjj_param_0];
	ld.param.u64 	%rd7, [_Z10similarityPjS_S_fjj_param_1];
	ld.param.u64 	%rd8, [_Z10similarityPjS_S_fjj_param_2];
	ld.param.u32 	%r76, [_Z10similarityPjS_S_fjj_param_4];
	ld.param.u32 	%r77, [_Z10similarityPjS_S_fjj_param_5];
	cvta.to.global.u64 	%rd1, %rd9;
	bar.sync 	0;
	mov.u32 	%r1, %tid.x;
	setp.ge.u32 	%p1, %r1, %r77;
	@%p1 bra 	$L__BB0_40;
	setp.eq.s32 	%p2, %r76, 0;
	@%p2 bra 	$L__BB0_14;
	mov.u32 	%r79, %ctaid.x;
	mov.u32 	%r80, %ntid.x;
	mul.lo.s32 	%r81, %r80, %r79;
	mad.lo.s32 	%r2, %r76, %r1, %r81;
	and.b32  	%r3, %r76, 15;
	setp.lt.u32 	%p3, %r76, 16;
	mov.b32 	%r386, 0;
	@%p3 bra 	$L__BB0_5;
	and.b32  	%r386, %r76, -16;
	mov.b32 	%r384, 0;
$L__BB0_4:
	.pragma "nounroll";
	add.s32 	%r83, %r2, %r384;
	mul.wide.u32 	%rd10, %r83, 4;
	add.s64 	%rd11, %rd1, %rd10;
	ld.global.u32 	%r84, [%rd11];
	mad.lo.s32 	%r85, %r384, %r77, %r1;
	shl.b32 	%r86, %r85, 2;
	mov.u32 	%r87, _ZZ10similarityPjS_S_fjjE3V_s;
	add.s32 	%r88, %r87, %r86;
	st.shared.u32 	[%r88], %r84;
	add.s32 	%r89, %r83, 1;
	mul.wide.u32 	%rd12, %r89, 4;
	add.s64 	%rd13, %rd1, %rd12;
	ld.global.u32 	%r90, [%rd13];
	shl.b32 	%r91, %r77, 2;
	add.s32 	%r92, %r88, %r91;
	st.shared.u32 	[%r92], %r90;
	add.s32 	%r93, %r83, 2;
	mul.wide.u32 	%rd14, %r93, 4;
	add.s64 	%rd15, %rd1, %rd14;
	ld.global.u32 	%r94, [%rd15];
	add.s32 	%r95, %r92, %r91;
	st.shared.u32 	[%r95], %r94;
	add.s32 	%r96, %r83, 3;
	mul.wide.u32 	%rd16, %r96, 4;
	add.s64 	%rd17, %rd1, %rd16;
	ld.global.u32 	%r97, [%rd17];
	add.s32 	%r98, %r95, %r91;
	st.shared.u32 	[%r98], %r97;
	add.s32 	%r99, %r83, 4;
	mul.wide.u32 	%rd18, %r99, 4;
	add.s64 	%rd19, %rd1, %rd18;
	ld.global.u32 	%r100, [%rd19];
	add.s32 	%r101, %r98, %r91;
	st.shared.u32 	[%r101], %r100;
	add.s32 	%r102, %r83, 5;
	mul.wide.u32 	%rd20, %r102, 4;
	add.s64 	%rd21, %rd1, %rd20;
	ld.global.u32 	%r103, [%rd21];
	add.s32 	%r104, %r101, %r91;
	st.shared.u32 	[%r104], %r103;
	add.s32 	%r105, %r83, 6;
	mul.wide.u32 	%rd22, %r105, 4;
	add.s64 	%rd23, %rd1, %rd22;
	ld.global.u32 	%r106, [%rd23];
	add.s32 	%r107, %r104, %r91;
	st.shared.u32 	[%r107], %r106;
	add.s32 	%r108, %r83, 7;
	mul.wide.u32 	%rd24, %r108, 4;
	add.s64 	%rd25, %rd1, %rd24;
	ld.global.u32 	%r109, [%rd25];
	add.s32 	%r110, %r107, %r91;
	st.shared.u32 	[%r110], %r109;
	add.s32 	%r111, %r83, 8;
	mul.wide.u32 	%rd26, %r111, 4;
	add.s64 	%rd27, %rd1, %rd26;
	ld.global.u32 	%r112, [%rd27];
	add.s32 	%r113, %r110, %r91;
	st.shared.u32 	[%r113], %r112;
	add.s32 	%r114, %r83, 9;
	mul.wide.u32 	%rd28, %r114, 4;
	add.s64 	%rd29, %rd1, %rd28;
	ld.global.u32 	%r115, [%rd29];
	add.s32 	%r116, %r113, %r91;
	st.shared.u32 	[%r116], %r115;
	add.s32 	%r117, %r83, 10;
	mul.wide.u32 	%rd30, %r117, 4;
	add.s64 	%rd31, %rd1, %rd30;
	ld.global.u32 	%r118, [%rd31];
	add.s32 	%r119, %r116, %r91;
	st.shared.u32 	[%r119], %r118;
	add.s32 	%r120, %r83, 11;
	mul.wide.u32 	%rd32, %r120, 4;
	add.s64 	%rd33, %rd1, %rd32;
	ld.global.u32 	%r121, [%rd33];
	add.s32 	%r122, %r119, %r91;
	st.shared.u32 	[%r122], %r121;
	add.s32 	%r123, %r83, 12;
	mul.wide.u32 	%rd34, %r123, 4;
	add.s64 	%rd35, %rd1, %rd34;
	ld.global.u32 	%r124, [%rd35];
	add.s32 	%r125, %r122, %r91;
	st.shared.u32 	[%r125], %r124;
	add.s32 	%r126, %r83, 13;
	mul.wide.u32 	%rd36, %r126, 4;
	add.s64 	%rd37, %rd1, %rd36;
	ld.global.u32 	%r127, [%rd37];
	add.s32 	%r128, %r125, %r91;
	st.shared.u32 	[%r128], %r127;
	add.s32 	%r129, %r83, 14;
	mul.wide.u32 	%rd38, %r129, 4;
	add.s64 	%rd39, %rd1, %rd38;
	ld.global.u32 	%r130, [%rd39];
	add.s32 	%r131, %r128, %r91;
	st.shared.u32 	[%r131], %r130;
	add.s32 	%r132, %r83, 15;
	mul.wide.u32 	%rd40, %r132, 4;
	add.s64 	%rd41, %rd1, %rd40;
	ld.global.u32 	%r133, [%rd41];
	add.s32 	%r134, %r131, %r91;
	st.shared.u32 	[%r134], %r133;
	add.s32 	%r384, %r384, 16;
	setp.ne.s32 	%p4, %r384, %r386;
	@%p4 bra 	$L__BB0_4;
$L__BB0_5:
	setp.eq.s32 	%p5, %r3, 0;
	@%p5 bra 	$L__BB0_14;
	and.b32  	%r8, %r76, 7;
	setp.lt.u32 	%p6, %r3, 8;
	@%p6 bra 	$L__BB0_8;
	add.s32 	%r135, %r2, %r386;
	mul.wide.u32 	%rd42, %r135, 4;
	add.s64 	%rd43, %rd1, %rd42;
	ld.global.u32 	%r136, [%rd43];
	mad.lo.s32 	%r137, %r386, %r77, %r1;
	shl.b32 	%r138, %r137, 2;
	mov.u32 	%r139, _ZZ10similarityPjS_S_fjjE3V_s;
	add.s32 	%r140, %r139, %r138;
	st.shared.u32 	[%r140], %r136;
	add.s32 	%r141, %r135, 1;
	mul.wide.u32 	%rd44, %r141, 4;
	add.s64 	%rd45, %rd1, %rd44;
	ld.global.u32 	%r142, [%rd45];
	shl.b32 	%r143, %r77, 2;
	add.s32 	%r144, %r140, %r143;
	st.shared.u32 	[%r144], %r142;
	add.s32 	%r145, %r135, 2;
	mul.wide.u32 	%rd46, %r145, 4;
	add.s64 	%rd47, %rd1, %rd46;
	ld.global.u32 	%r146, [%rd47];
	add.s32 	%r147, %r144, %r143;
	st.shared.u32 	[%r147], %r146;
	add.s32 	%r148, %r135, 3;
	mul.wide.u32 	%rd48, %r148, 4;
	add.s64 	%rd49, %rd1, %rd48;
	ld.global.u32 	%r149, [%rd49];
	add.s32 	%r150, %r147, %r143;
	st.shared.u32 	[%r150], %r149;
	add.s32 	%r151, %r135, 4;
	mul.wide.u32 	%rd50, %r151, 4;
	add.s64 	%rd51, %rd1, %rd50;
	ld.global.u32 	%r152, [%rd51];
	add.s32 	%r153, %r150, %r143;
	st.shared.u32 	[%r153], %r152;
	add.s32 	%r154, %r135, 5;
	mul.wide.u32 	%rd52, %r154, 4;
	add.s64 	%rd53, %rd1, %rd52;
	ld.global.u32 	%r155, [%rd53];
	add.s32 	%r156, %r153, %r143;
	st.shared.u32 	[%r156], %r155;
	add.s32 	%r157, %r135, 6;
	mul.wide.u32 	%rd54, %r157, 4;
	add.s64 	%rd55, %rd1, %rd54;
	ld.global.u32 	%r158, [%rd55];
	add.s32 	%r159, %r156, %r143;
	st.shared.u32 	[%r159], %r158;
	add.s32 	%r160, %r135, 7;
	mul.wide.u32 	%rd56, %r160, 4;
	add.s64 	%rd57, %rd1, %rd56;
	ld.global.u32 	%r161, [%rd57];
	add.s32 	%r162, %r159, %r143;
	st.shared.u32 	[%r162], %r161;
	add.s32 	%r386, %r386, 8;
$L__BB0_8:
	setp.eq.s32 	%p7, %r8, 0;
	@%p7 bra 	$L__BB0_14;
	and.b32  	%r11, %r76, 3;
	setp.lt.u32 	%p8, %r8, 4;
	@%p8 bra 	$L__BB0_11;
	add.s32 	%r163, %r2, %r386;
	mul.wide.u32 	%rd58, %r163, 4;
	add.s64 	%rd59, %rd1, %rd58;
	ld.global.u32 	%r164, [%rd59];
	mad.lo.s32 	%r165, %r386, %r77, %r1;
	shl.b32 	%r166, %r165, 2;
	mov.u32 	%r167, _ZZ10similarityPjS_S_fjjE3V_s;
	add.s32 	%r168, %r167, %r166;
	st.shared.u32 	[%r168], %r164;
	add.s32 	%r169, %r163, 1;
	mul.wide.u32 	%rd60, %r169, 4;
	add.s64 	%rd61, %rd1, %rd60;
	ld.global.u32 	%r170, [%rd61];
	shl.b32 	%r171, %r77, 2;
	add.s32 	%r172, %r168, %r171;
	st.shared.u32 	[%r172], %r170;
	add.s32 	%r173, %r163, 2;
	mul.wide.u32 	%rd62, %r173, 4;
	add.s64 	%rd63, %rd1, %rd62;
	ld.global.u32 	%r174, [%rd63];
	add.s32 	%r175, %r172, %r171;
	st.shared.u32 	[%r175], %r174;
	add.s32 	%r176, %r163, 3;
	mul.wide.u32 	%rd64, %r176, 4;
	add.s64 	%rd65, %rd1, %rd64;
	ld.global.u32 	%r177, [%rd65];
	add.s32 	%r178, %r175, %r171;
	st.shared.u32 	[%r178], %r177;
	add.s32 	%r386, %r386, 4;
$L__BB0_11:
	setp.eq.s32 	%p9, %r11, 0;
	@%p9 bra 	$L__BB0_14;
	mov.b32 	%r389, 0;
	mov.u32 	%r184, _ZZ10similarityPjS_S_fjjE3V_s;
$L__BB0_13:
	.pragma "nounroll";
	add.s32 	%r180, %r2, %r386;
	mul.wide.u32 	%rd66, %r180, 4;
	add.s64 	%rd67, %rd1, %rd66;
	ld.global.u32 	%r181, [%rd67];
	mad.lo.s32 	%r182, %r386, %r77, %r1;
	shl.b32 	%r183, %r182, 2;
	add.s32 	%r185, %r184, %r183;
	st.shared.u32 	[%r185], %r181;
	add.s32 	%r386, %r386, 1;
	add.s32 	%r389, %r389, 1;
	setp.ne.s32 	%p10, %r389, %r11;
	@%p10 bra 	$L__BB0_13;
$L__BB0_14:
	setp.eq.s32 	%p11, %r76, 0;
	bar.sync 	0;
	mad.lo.s32 	%r186, %r77, %r76, %r1;
	shl.b32 	%r187, %r186, 2;
	mov.u32 	%r188, _ZZ10similarityPjS_S_fjjE3V_s;
	add.s32 	%r18, %r188, %r187;
	ld.shared.u32 	%r398, [%r18];
	@%p11 bra 	$L__BB0_26;
	and.b32  	%r20, %r76, 7;
	setp.lt.u32 	%p12, %r76, 8;
	mov.b32 	%r395, 0;
	@%p12 bra 	$L__BB0_18;
	and.b32  	%r395, %r76, -8;
	mov.b32 	%r391, 0;
$L__BB0_17:
	.pragma "nounroll";
	mad.lo.s32 	%r191, %r391, %r77, %r1;
	shl.b32 	%r192, %r191, 2;
	add.s32 	%r194, %r188, %r192;
	ld.shared.u32 	%r195, [%r194];
	add.s32 	%r196, %r398, %r195;
	st.shared.u32 	[%r18], %r196;
	shl.b32 	%r197, %r77, 2;
	add.s32 	%r198, %r194, %r197;
	ld.shared.u32 	%r199, [%r198];
	add.s32 	%r200, %r196, %r199;
	st.shared.u32 	[%r18], %r200;
	add.s32 	%r201, %r198, %r197;
	ld.shared.u32 	%r202, [%r201];
	add.s32 	%r203, %r200, %r202;
	st.shared.u32 	[%r18], %r203;
	add.s32 	%r204, %r201, %r197;
	ld.shared.u32 	%r205, [%r204];
	add.s32 	%r206, %r203, %r205;
	st.shared.u32 	[%r18], %r206;
	add.s32 	%r207, %r204, %r197;
	ld.shared.u32 	%r208, [%r207];
	add.s32 	%r209, %r206, %r208;
	st.shared.u32 	[%r18], %r209;
	add.s32 	%r210, %r207, %r197;
	ld.shared.u32 	%r211, [%r210];
	add.s32 	%r212, %r209, %r211;
	st.shared.u32 	[%r18], %r212;
	add.s32 	%r213, %r210, %r197;
	ld.shared.u32 	%r214, [%r213];
	add.s32 	%r215, %r212, %r214;
	st.shared.u32 	[%r18], %r215;
	add.s32 	%r216, %r213, %r197;
	ld.shared.u32 	%r217, [%r216];
	add.s32 	%r398, %r215, %r217;
	st.shared.u32 	[%r18], %r398;
	add.s32 	%r391, %r391, 8;
	setp.ne.s32 	%p13, %r391, %r395;
	@%p13 bra 	$L__BB0_17;
$L__BB0_18:
	setp.eq.s32 	%p14, %r20, 0;
	@%p14 bra 	$L__BB0_26;
	and.b32  	%r28, %r76, 3;
	setp.lt.u32 	%p15, %r20, 4;
	@%p15 bra 	$L__BB0_21;
	mad.lo.s32 	%r218, %r395, %r77, %r1;
	shl.b32 	%r219, %r218, 2;
	add.s32 	%r221, %r188, %r219;
	ld.shared.u32 	%r222, [%r221];
	add.s32 	%r223, %r398, %r222;
	st.shared.u32 	[%r18], %r223;
	shl.b32 	%r224, %r77, 2;
	add.s32 	%r225, %r221, %r224;
	ld.shared.u32 	%r226, [%r225];
	add.s32 	%r227, %r223, %r226;
	st.shared.u32 	[%r18], %r227;
	add.s32 	%r228, %r225, %r224;
	ld.shared.u32 	%r229, [%r228];
	add.s32 	%r230, %r227, %r229;
	st.shared.u32 	[%r18], %r230;
	add.s32 	%r231, %r228, %r224;
	ld.shared.u32 	%r232, [%r231];
	add.s32 	%r398, %r230, %r232;
	st.shared.u32 	[%r18], %r398;
	add.s32 	%r395, %r395, 4;
$L__BB0_21:
	setp.eq.s32 	%p16, %r28, 0;
	@%p16 bra 	$L__BB0_26;
	setp.eq.s32 	%p17, %r28, 1;
	@%p17 bra 	$L__BB0_24;
	mad.lo.s32 	%r233, %r395, %r77, %r1;
	shl.b32 	%r234, %r233, 2;
	add.s32 	%r236, %r188, %r234;
	ld.shared.u32 	%r237, [%r236];
	add.s32 	%r238, %r398, %r237;
	st.shared.u32 	[%r18], %r238;
	shl.b32 	%r239, %r77, 2;
	add.s32 	%r240, %r236, %r239;
	ld.shared.u32 	%r241, [%r240];
	add.s32 	%r398, %r238, %r241;
	st.shared.u32 	[%r18], %r398;
	add.s32 	%r395, %r395, 2;
$L__BB0_24:
	and.b32  	%r242, %r76, 1;
	setp.eq.b32 	%p18, %r242, 1;
	not.pred 	%p19, %p18;
	@%p19 bra 	$L__BB0_26;
	mad.lo.s32 	%r243, %r395, %r77, %r1;
	shl.b32 	%r244, %r243, 2;
	add.s32 	%r246, %r188, %r244;
	ld.shared.u32 	%r247, [%r246];
	add.s32 	%r398, %r398, %r247;
	st.shared.u32 	[%r18], %r398;
$L__BB0_26:
	cvta.to.global.u64 	%rd68, %rd8;
	setp.eq.s32 	%p20, %r76, 0;
	sub.s32 	%r248, 3, %r398;
	max.s32 	%r249, %r248, 0;
	sub.s32 	%r250, 6, %r398;
	min.s32 	%r251, %r250, 4;
	mul.wide.u32 	%rd69, %r249, 4;
	add.s64 	%rd70, %rd68, %rd69;
	ld.global.u32 	%r399, [%rd70];
	mul.wide.s32 	%rd71, %r251, 4;
	add.s64 	%rd72, %rd68, %rd71;
	ld.global.u32 	%r40, [%rd72];
	bar.sync 	0;
	setp.ge.s32 	%p21, %r399, %r40;
	or.pred  	%p22, %p21, %p20;
	@%p22 bra 	$L__BB0_40;
	and.b32  	%r41, %r76, 7;
	and.b32  	%r42, %r76, 3;
	and.b32  	%r43, %r76, -8;
	and.b32  	%r44, %r76, 1;
	neg.s32 	%r45, %r43;
	shl.b32 	%r46, %r77, 2;
	shl.b32 	%r47, %r77, 5;
	shl.b32 	%r48, %r77, 3;
	mul.lo.s32 	%r49, %r77, 12;
	shl.b32 	%r50, %r77, 4;
	mul.lo.s32 	%r51, %r77, 20;
	mul.lo.s32 	%r52, %r77, 24;
	mul.lo.s32 	%r53, %r77, 28;
	shl.b32 	%r54, %r1, 2;
	add.s32 	%r55, %r54, %r46;
	add.s32 	%r56, %r48, %r54;
	add.s32 	%r57, %r49, %r54;
	add.s32 	%r58, %r50, %r54;
	add.s32 	%r59, %r52, %r54;
	add.u64 	%rd2, %SPL, 1024;
	add.u64 	%rd3, %SPL, 0;
	cvta.to.global.u64 	%rd4, %rd7;
	mov.u64 	%rd126, intersect;
	mov.u64 	%rd128, union_set;
$L__BB0_28:
	setp.lt.u32 	%p23, %r76, 8;
	mul.wide.s32 	%rd75, %r399, 4;
	add.s64 	%rd76, %rd4, %rd75;
	ld.global.u32 	%r61, [%rd76];
	add.s64 	%rd5, %rd3, %rd75;
	add.s64 	%rd6, %rd2, %rd75;
	ld.local.f32 	%f96, [%rd5];
	ld.local.f32 	%f97, [%rd6];
	mov.b32 	%r403, 0;
	@%p23 bra 	$L__BB0_31;
	shl.b32 	%r62, %r61, 2;
	add.s32 	%r63, %r46, %r62;
	add.s32 	%r64, %r48, %r62;
	add.s32 	%r65, %r49, %r62;
	mov.u32 	%r400, _ZZ10similarityPjS_S_fjjE3V_s;
	mov.u32 	%r401, %r45;
$L__BB0_30:
	.pragma "nounroll";
	add.s32 	%r254, %r400, %r54;
	ld.shared.u32 	%r255, [%r254];
	add.s32 	%r256, %r400, %r62;
	ld.shared.u32 	%r257, [%r256];
	add.s32 	%r258, %r257, %r255;
	mul.wide.s32 	%rd77, %r258, 4;
	mov.u64 	%rd78, intersect;
	add.s64 	%rd79, %rd78, %rd77;
	ld.const.u32 	%r259, [%rd79];
	cvt.rn.f32.s32 	%f28, %r259;
	add.f32 	%f29, %f96, %f28;
	mov.u64 	%rd80, union_set;
	add.s64 	%rd81, %rd80, %rd77;
	ld.const.u32 	%r260, [%rd81];
	cvt.rn.f32.s32 	%f30, %r260;
	add.f32 	%f31, %f97, %f30;
	add.s32 	%r261, %r400, %r55;
	ld.shared.u32 	%r262, [%r261];
	add.s32 	%r263, %r400, %r63;
	ld.shared.u32 	%r264, [%r263];
	add.s32 	%r265, %r264, %r262;
	mul.wide.s32 	%rd82, %r265, 4;
	add.s64 	%rd83, %rd78, %rd82;
	ld.const.u32 	%r266, [%rd83];
	cvt.rn.f32.s32 	%f32, %r266;
	add.f32 	%f33, %f29, %f32;
	add.s64 	%rd84, %rd80, %rd82;
	ld.const.u32 	%r267, [%rd84];
	cvt.rn.f32.s32 	%f34, %r267;
	add.f32 	%f35, %f31, %f34;
	add.s32 	%r268, %r400, %r56;
	ld.shared.u32 	%r269, [%r268];
	add.s32 	%r270, %r400, %r64;
	ld.shared.u32 	%r271, [%r270];
	add.s32 	%r272, %r271, %r269;
	mul.wide.s32 	%rd85, %r272, 4;
	add.s64 	%rd86, %rd78, %rd85;
	ld.const.u32 	%r273, [%rd86];
	cvt.rn.f32.s32 	%f36, %r273;
	add.f32 	%f37, %f33, %f36;
	add.s64 	%rd87, %rd80, %rd85;
	ld.const.u32 	%r274, [%rd87];
	cvt.rn.f32.s32 	%f38, %r274;
	add.f32 	%f39, %f35, %f38;
	add.s32 	%r275, %r400, %r57;
	ld.shared.u32 	%r276, [%r275];
	add.s32 	%r277, %r400, %r65;
	ld.shared.u32 	%r278, [%r277];
	add.s32 	%r279, %r278, %r276;
	mul.wide.s32 	%rd88, %r279, 4;
	add.s64 	%rd89, %rd78, %rd88;
	ld.const.u32 	%r280, [%rd89];
	cvt.rn.f32.s32 	%f40, %r280;
	add.f32 	%f41, %f37, %f40;
	add.s64 	%rd90, %rd80, %rd88;
	ld.const.u32 	%r281, [%rd90];
	cvt.rn.f32.s32 	%f42, %r281;
	add.f32 	%f43, %f39, %f42;
	add.s32 	%r282, %r400, %r58;
	ld.shared.u32 	%r283, [%r282];
	add.s32 	%r284, %r50, %r62;
	add.s32 	%r285, %r400, %r284;
	ld.shared.u32 	%r286, [%r285];
	add.s32 	%r287, %r286, %r283;
	mul.wide.s32 	%rd91, %r287, 4;
	add.s64 	%rd92, %rd78, %rd91;
	ld.const.u32 	%r288, [%rd92];
	cvt.rn.f32.s32 	%f44, %r288;
	add.f32 	%f45, %f41, %f44;
	add.s64 	%rd93, %rd80, %rd91;
	ld.const.u32 	%r289, [%rd93];
	cvt.rn.f32.s32 	%f46, %r289;
	add.f32 	%f47, %f43, %f46;
	add.s32 	%r290, %r51, %r54;
	add.s32 	%r291, %r400, %r290;
	ld.shared.u32 	%r292, [%r291];
	add.s32 	%r293, %r51, %r62;
	add.s32 	%r294, %r400, %r293;
	ld.shared.u32 	%r295, [%r294];
	add.s32 	%r296, %r295, %r292;
	mul.wide.s32 	%rd94, %r296, 4;
	add.s64 	%rd95, %rd78, %rd94;
	ld.const.u32 	%r297, [%rd95];
	cvt.rn.f32.s32 	%f48, %r297;
	add.f32 	%f49, %f45, %f48;
	add.s64 	%rd96, %rd80, %rd94;
	ld.const.u32 	%r298, [%rd96];
	cvt.rn.f32.s32 	%f50, %r298;
	add.f32 	%f51, %f47, %f50;
	add.s32 	%r299, %r400, %r59;
	ld.shared.u32 	%r300, [%r299];
	add.s32 	%r301, %r52, %r62;
	add.s32 	%r302, %r400, %r301;
	ld.shared.u32 	%r303, [%r302];
	add.s32 	%r304, %r303, %r300;
	mul.wide.s32 	%rd97, %r304, 4;
	add.s64 	%rd98, %rd78, %rd97;
	ld.const.u32 	%r305, [%rd98];
	cvt.rn.f32.s32 	%f52, %r305;
	add.f32 	%f53, %f49, %f52;
	add.s64 	%rd99, %rd80, %rd97;
	ld.const.u32 	%r306, [%rd99];
	cvt.rn.f32.s32 	%f54, %r306;
	add.f32 	%f55, %f51, %f54;
	add.s32 	%r307, %r53, %r54;
	add.s32 	%r308, %r400, %r307;
	ld.shared.u32 	%r309, [%r308];
	add.s32 	%r310, %r53, %r62;
	add.s32 	%r311, %r400, %r310;
	ld.shared.u32 	%r312, [%r311];
	add.s32 	%r313, %r312, %r309;
	mul.wide.s32 	%rd100, %r313, 4;
	add.s64 	%rd101, %rd78, %rd100;
	ld.const.u32 	%r314, [%rd101];
	cvt.rn.f32.s32 	%f56, %r314;
	add.f32 	%f96, %f53, %f56;
	add.s64 	%rd102, %rd80, %rd100;
	ld.const.u32 	%r315, [%rd102];
	cvt.rn.f32.s32 	%f57, %r315;
	add.f32 	%f97, %f55, %f57;
	add.s32 	%r401, %r401, 8;
	add.s32 	%r400, %r400, %r47;
	setp.ne.s32 	%p24, %r401, 0;
	mov.u32 	%r403, %r43;
	@%p24 bra 	$L__BB0_30;
$L__BB0_31:
	setp.eq.s32 	%p25, %r41, 0;
	@%p25 bra 	$L__BB0_39;
	add.s32 	%r316, %r41, -1;
	setp.lt.u32 	%p26, %r316, 3;
	@%p26 bra 	$L__BB0_34;
	mul.lo.s32 	%r317, %r403, %r77;
	add.s32 	%r318, %r317, %r1;
	shl.b32 	%r319, %r318, 2;
	mov.u32 	%r320, _ZZ10similarityPjS_S_fjjE3V_s;
	add.s32 	%r321, %r320, %r319;
	ld.shared.u32 	%r322, [%r321];
	add.s32 	%r323, %r61, %r317;
	shl.b32 	%r324, %r323, 2;
	add.s32 	%r325, %r320, %r324;
	ld.shared.u32 	%r326, [%r325];
	add.s32 	%r327, %r326, %r322;
	mul.wide.s32 	%rd103, %r327, 4;
	mov.u64 	%rd104, intersect;
	add.s64 	%rd105, %rd104, %rd103;
	ld.const.u32 	%r328, [%rd105];
	cvt.rn.f32.s32 	%f59, %r328;
	add.f32 	%f60, %f96, %f59;
	mov.u64 	%rd106, union_set;
	add.s64 	%rd107, %rd106, %rd103;
	ld.const.u32 	%r329, [%rd107];
	cvt.rn.f32.s32 	%f61, %r329;
	add.f32 	%f62, %f97, %f61;
	add.s32 	%r330, %r321, %r46;
	ld.shared.u32 	%r331, [%r330];
	add.s32 	%r332, %r325, %r46;
	ld.shared.u32 	%r333, [%r332];
	add.s32 	%r334, %r333, %r331;
	mul.wide.s32 	%rd108, %r334, 4;
	add.s64 	%rd109, %rd104, %rd108;
	ld.const.u32 	%r335, [%rd109];
	cvt.rn.f32.s32 	%f63, %r335;
	add.f32 	%f64, %f60, %f63;
	add.s64 	%rd110, %rd106, %rd108;
	ld.const.u32 	%r336, [%rd110];
	cvt.rn.f32.s32 	%f65, %r336;
	add.f32 	%f66, %f62, %f65;
	add.s32 	%r337, %r330, %r46;
	ld.shared.u32 	%r338, [%r337];
	add.s32 	%r339, %r332, %r46;
	ld.shared.u32 	%r340, [%r339];
	add.s32 	%r341, %r340, %r338;
	mul.wide.s32 	%rd111, %r341, 4;
	add.s64 	%rd112, %rd104, %rd111;
	ld.const.u32 	%r342, [%rd112];
	cvt.rn.f32.s32 	%f67, %r342;
	add.f32 	%f68, %f64, %f67;
	add.s64 	%rd113, %rd106, %rd111;
	ld.const.u32 	%r343, [%rd113];
	cvt.rn.f32.s32 	%f69, %r343;
	add.f32 	%f70, %f66, %f69;
	add.s32 	%r344, %r337, %r46;
	ld.shared.u32 	%r345, [%r344];
	add.s32 	%r346, %r339, %r46;
	ld.shared.u32 	%r347, [%r346];
	add.s32 	%r348, %r347, %r345;
	mul.wide.s32 	%rd114, %r348, 4;
	add.s64 	%rd115, %rd104, %rd114;
	ld.const.u32 	%r349, [%rd115];
	cvt.rn.f32.s32 	%f71, %r349;
	add.f32 	%f96, %f68, %f71;
	add.s64 	%rd116, %rd106, %rd114;
	ld.const.u32 	%r350, [%rd116];
	cvt.rn.f32.s32 	%f72, %r350;
	add.f32 	%f97, %f70, %f72;
	add.s32 	%r403, %r403, 4;
$L__BB0_34:
	setp.eq.s32 	%p27, %r42, 0;
	@%p27 bra 	$L__BB0_39;
	setp.eq.s32 	%p28, %r42, 1;
	@%p28 bra 	$L__BB0_37;
	mul.lo.s32 	%r351, %r403, %r77;
	add.s32 	%r352, %r351, %r1;
	shl.b32 	%r353, %r352, 2;
	mov.u32 	%r354, _ZZ10similarityPjS_S_fjjE3V_s;
	add.s32 	%r355, %r354, %r353;
	ld.shared.u32 	%r356, [%r355];
	add.s32 	%r357, %r61, %r351;
	shl.b32 	%r358, %r357, 2;
	add.s32 	%r359, %r354, %r358;
	ld.shared.u32 	%r360, [%r359];
	add.s32 	%r361, %r360, %r356;
	mul.wide.s32 	%rd117, %r361, 4;
	mov.u64 	%rd118, intersect;
	add.s64 	%rd119, %rd118, %rd117;
	ld.const.u32 	%r362, [%rd119];
	cvt.rn.f32.s32 	%f74, %r362;
	add.f32 	%f75, %f96, %f74;
	mov.u64 	%rd120, union_set;
	add.s64 	%rd121, %rd120, %rd117;
	ld.const.u32 	%r363, [%rd121];
	cvt.rn.f32.s32 	%f76, %r363;
	add.f32 	%f77, %f97, %f76;
	add.s32 	%r364, %r355, %r46;
	ld.shared.u32 	%r365, [%r364];
	add.s32 	%r366, %r359, %r46;
	ld.shared.u32 	%r367, [%r366];
	add.s32 	%r368, %r367, %r365;
	mul.wide.s32 	%rd122, %r368, 4;
	add.s64 	%rd123, %rd118, %rd122;
	ld.const.u32 	%r369, [%rd123];
	cvt.rn.f32.s32 	%f78, %r369;
	add.f32 	%f96, %f75, %f78;
	add.s64 	%rd124, %rd120, %rd122;
	ld.const.u32 	%r370, [%rd124];
	cvt.rn.f32.s32 	%f79, %r370;
	add.f32 	%f97, %f77, %f79;
	add.s32 	%r403, %r403, 2;
$L__BB0_37:
	setp.eq.s32 	%p29, %r44, 0;
	@%p29 bra 	$L__BB0_39;
	mul.lo.s32 	%r371, %r403, %r77;
	add.s32 	%r372, %r371, %r1;
	shl.b32 	%r373, %r372, 2;
	mov.u32 	%r374, _ZZ10similarityPjS_S_fjjE3V_s;
	add.s32 	%r375, %r374, %r373;
	ld.shared.u32 	%r376, [%r375];
	add.s32 	%r377, %r61, %r371;
	shl.b32 	%r378, %r377, 2;
	add.s32 	%r379, %r374, %r378;
	ld.shared.u32 	%r380, [%r379];
	add.s32 	%r381, %r380, %r376;
	mul.wide.s32 	%rd125, %r381, 4;
	add.s64 	%rd127, %rd126, %rd125;
	ld.const.u32 	%r382, [%rd127];
	cvt.rn.f32.s32 	%f80, %r382;
	add.f32 	%f96, %f96, %f80;
	add.s64 	%rd129, %rd128, %rd125;
	ld.const.u32 	%r383, [%rd129];
	cvt.rn.f32.s32 	%f81, %r383;
	add.f32 	%f97, %f97, %f81;
$L__BB0_39:
	st.local.f32 	[%rd5], %f96;
	st.local.f32 	[%rd6], %f97;
	add.s32 	%r399, %r399, 1;
	setp.ne.s32 	%p30, %r399, %r40;
	@%p30 bra 	$L__BB0_28;
$L__BB0_40:
	bar.sync 	0;
	ret;

}


// ===== COMPILED SASS (sm_100) =====

	.target	sm_100

	.elftype	@"ET_EXEC"


//--------------------- .note.nv.tkinfo           --------------------------
	.section	.note.nv.tkinfo,"",@"SHT_NOTE"
	.sectionflags	@"SHF_NOTE_NV_TKINFO"
	.tkinfo
        /*0018*/ 	.word	0x00000002
        /*0030*/ 	.string	""
        /*0030*/ 	.string	"ptxas"
        /*0030*/ 	.string	"Cuda compilation tools, release 13.0, V13.0.88"
        /*0030*/ 	.string	"Build cuda_13.0.r13.0/compiler.36424714_0"
        /*0030*/ 	.string	"-arch sm_100 -m 64 "



//--------------------- .note.nv.cuinfo           --------------------------
	.section	.note.nv.cuinfo,"",@"SHT_NOTE"
	.sectionflags	@"SHF_NOTE_NV_CUINFO"
        /*0018*/ 	.short	0x0002
        /*001a*/ 	.short	0x0064
        /*001c*/ 	.short	0x0082
	.zero		2


//--------------------- .nv.info                  --------------------------
	.section	.nv.info,"",@"SHT_CUDA_INFO"
	.align	4


	//----- nvinfo : EIATTR_REGCOUNT
	.align		4
        /*0000*/ 	.byte	0x04, 0x2f
        /*0002*/ 	.short	(.L_4 - .L_3)
	.align		4
.L_3:
        /*0004*/ 	.word	index@(_Z10similarityPjS_S_fjj)
        /*0008*/ 	.word	0x00000028


	//----- nvinfo : EIATTR_FRAME_SIZE
	.align		4
.L_4:
        /*000c*/ 	.byte	0x04, 0x11
        /*000e*/ 	.short	(.L_6 - .L_5)
	.align		4
.L_5:
        /*0010*/ 	.word	index@(_Z10similarityPjS_S_fjj)
        /*0014*/ 	.word	0x00000800


	//----- nvinfo : EIATTR_MIN_STACK_SIZE
	.align		4
.L_6:
        /*0018*/ 	.byte	0x04, 0x12
        /*001a*/ 	.short	(.L_8 - .L_7)
	.align		4
.L_7:
        /*001c*/ 	.word	index@(_Z10similarityPjS_S_fjj)
        /*0020*/ 	.word	0x00000800
.L_8:


//--------------------- .nv.compat                --------------------------
	.section	.nv.compat,"",@"SHT_CUDA_COMPAT_INFO"
	.align	4
        /*0000*/ 	.byte	0x02, 0x09, 0x00, 0x00, 0x02, 0x02, 0x01, 0x00, 0x02, 0x05, 0x05, 0x00, 0x03, 0x07, 0x01, 0x01
        /*0010*/ 	.byte	0x02, 0x03, 0x00, 0x00, 0x02, 0x06, 0x01, 0x00, 0x04, 0x0b, 0x08, 0x00, 0x09, 0x00, 0x00, 0x00
        /*0020*/ 	.byte	0x00, 0x00, 0x00, 0x00


//--------------------- .nv.info._Z10similarityPjS_S_fjj --------------------------
	.section	.nv.info._Z10similarityPjS_S_fjj,"",@"SHT_CUDA_INFO"
	.sectionflags	@""
	.align	4


	//----- nvinfo : EIATTR_CUDA_API_VERSION
	.align		4
        /*0000*/ 	.byte	0x04, 0x37
        /*0002*/ 	.short	(.L_10 - .L_9)
.L_9:
        /*0004*/ 	.word	0x00000082


	//----- nvinfo : EIATTR_KPARAM_INFO
	.align		4
.L_10:
        /*0008*/ 	.byte	0x04, 0x17
        /*000a*/ 	.short	(.L_12 - .L_11)
.L_11:
        /*000c*/ 	.word	0x00000000
        /*0010*/ 	.short	0x0005
        /*0012*/ 	.short	0x0020
        /*0014*/ 	.byte	0x00, 0xf0, 0x11, 0x00


	//----- nvinfo : EIATTR_KPARAM_INFO
	.align		4
.L_12:
        /*0018*/ 	.byte	0x04, 0x17
        /*001a*/ 	.short	(.L_14 - .L_13)
.L_13:
        /*001c*/ 	.word	0x00000000
        /*0020*/ 	.short	0x0004
        /*0022*/ 	.short	0x001c
        /*0024*/ 	.byte	0x00, 0xf0, 0x11, 0x00


	//----- nvinfo : EIATTR_KPARAM_INFO
	.align		4
.L_14:
        /*0028*/ 	.byte	0x04, 0x17
        /*002a*/ 	.short	(.L_16 - .L_15)
.L_15:
        /*002c*/ 	.word	0x00000000
        /*0030*/ 	.short	0x0003
        /*0032*/ 	.short	0x0018
        /*0034*/ 	.byte	0x00, 0xf0, 0x11, 0x00


	//----- nvinfo : EIATTR_KPARAM_INFO
	.align		4
.L_16:
        /*0038*/ 	.byte	0x04, 0x17
        /*003a*/ 	.short	(.L_18 - .L_17)
.L_17:
        /*003c*/ 	.word	0x00000000
        /*0040*/ 	.short	0x0002
        /*0042*/ 	.short	0x0010
        /*0044*/ 	.byte	0x00, 0xf5, 0x21, 0x00


	//----- nvinfo : EIATTR_KPARAM_INFO
	.align		4
.L_18:
        /*0048*/ 	.byte	0x04, 0x17
        /*004a*/ 	.short	(.L_20 - .L_19)
.L_19:
        /*004c*/ 	.word	0x00000000
        /*0050*/ 	.short	0x0001
        /*0052*/ 	.short	0x0008
        /*0054*/ 	.byte	0x00, 0xf5, 0x21, 0x00


	//----- nvinfo : EIATTR_KPARAM_INFO
	.align		4
.L_20:
        /*0058*/ 	.byte	0x04, 0x17
        /*005a*/ 	.short	(.L_22 - .L_21)
.L_21:
        /*005c*/ 	.word	0x00000000
        /*0060*/ 	.short	0x0000
        /*0062*/ 	.short	0x0000
        /*0064*/ 	.byte	0x00, 0xf5, 0x21, 0x00


	//----- nvinfo : EIATTR_SPARSE_MMA_MASK
	.align		4
.L_22:
        /*0068*/ 	.byte	0x03, 0x50
        /*006a*/ 	.short	0x0000


	//----- nvinfo : EIATTR_MAXREG_COUNT
	.align		4
        /*006c*/ 	.byte	0x03, 0x1b
        /*006e*/ 	.short	0x00ff


	//----- nvinfo : EIATTR_NUM_BARRIERS
	.align		4
        /*0070*/ 	.byte	0x02, 0x4c
        /*0072*/ 	.byte	0x01
	.zero		1


	//----- nvinfo : EIATTR_MERCURY_ISA_VERSION
	.align		4
        /*0074*/ 	.byte	0x03, 0x5f
        /*0076*/ 	.short	0x0101


	//----- nvinfo : EIATTR_VRC_CTA_INIT_COUNT
	.align		4
        /*0078*/ 	.byte	0x02, 0x4a
	.zero		1
	.zero		1


	//----- nvinfo : EIATTR_EXIT_INSTR_OFFSETS
	.align		4
        /*007c*/ 	.byte	0x04, 0x1c
        /*007e*/ 	.short	(.L_24 - .L_23)


	//   ....[0]....
.L_23:
        /*0080*/ 	.word	0x00002680


	//----- nvinfo : EIATTR_CRS_STACK_SIZE
	.align		4
.L_24:
        /*0084*/ 	.byte	0x04, 0x1e
        /*0086*/ 	.short	(.L_26 - .L_25)
.L_25:
        /*0088*/ 	.word	0x00000000


	//----- nvinfo : EIATTR_CBANK_PARAM_SIZE
	.align		4
.L_26:
        /*008c*/ 	.byte	0x03, 0x19
        /*008e*/ 	.short	0x0024


	//----- nvinfo : EIATTR_PARAM_CBANK
	.align		4
        /*0090*/ 	.byte	0x04, 0x0a
        /*0092*/ 	.short	(.L_28 - .L_27)
	.align		4
.L_27:
        /*0094*/ 	.word	index@(.nv.constant0._Z10similarityPjS_S_fjj)
        /*0098*/ 	.short	0x0380
        /*009a*/ 	.short	0x0024


	//----- nvinfo : EIATTR_SW_WAR
	.align		4
.L_28:
        /*009c*/ 	.byte	0x04, 0x36
        /*009e*/ 	.short	(.L_30 - .L_29)
.L_29:
        /*00a0*/ 	.word	0x00000008
.L_30:


//--------------------- .nv.callgraph             --------------------------
	.section	.nv.callgraph,"",@"SHT_CUDA_CALLGRAPH"
	.align	4
	.sectionentsize	8
	.align		4
        /*0000*/ 	.word	0x00000000
	.align		4
        /*0004*/ 	.word	0xffffffff
	.align		4
        /*0008*/ 	.word	0x00000000
	.align		4
        /*000c*/ 	.word	0xfffffffe
	.align		4
        /*0010*/ 	.word	0x00000000
	.align		4
        /*0014*/ 	.word	0xfffffffd
	.align		4
        /*0018*/ 	.word	0x00000000
	.align		4
        /*001c*/ 	.word	0xfffffffc


//--------------------- .nv.constant3             --------------------------
	.section	.nv.constant3,"a",@progbits
	.align	4
.nv.constant3:
	.type		intersect,@object
	.size		intersect,(union_set - intersect)
intersect:
        /*0000*/ 	.byte	0x01, 0x00, 0x00, 0x00, 0x00, 0x00, 0x00, 0x00, 0x01, 0x00, 0x00, 0x00
	.type		union_set,@object
	.size		union_set,(non_intersect - union_set)
union_set:
        /*000c*/ 	.byte	0x01, 0x00, 0x00, 0x00, 0x02, 0x00, 0x00, 0x00, 0x01, 0x00, 0x00, 0x00
	.type		non_intersect,@object
	.size		non_intersect,(.L_2 - non_intersect)
non_intersect:
        /*0018*/ 	.byte	0x00, 0x00, 0x00, 0x00, 0x01, 0x00, 0x00, 0x00, 0x00, 0x00, 0x00, 0x00
.L_2:


//--------------------- .text._Z10similarityPjS_S_fjj --------------------------
	.section	.text._Z10similarityPjS_S_fjj,"ax",@progbits
	.align	128
        .global         _Z10similarityPjS_S_fjj
        .type           _Z10similarityPjS_S_fjj,@function
        .size           _Z10similarityPjS_S_fjj,(.L_x_19 - _Z10similarityPjS_S_fjj)
        .other          _Z10similarityPjS_S_fjj,@"STO_CUDA_ENTRY STV_DEFAULT"
_Z10similarityPjS_S_fjj:
.text._Z10similarityPjS_S_fjj:
[----:B------:R-:W0:Y:S01]  /*0000*/  LDC R1, c[0x0][0x37c] ;  /* 0x0000df00ff017b82 */ /* 0x000e220000000800 */
[----:B------:R-:W1:Y:S07]  /*0010*/  S2R R15, SR_TID.X ;  /* 0x00000000000f7919 */ /* 0x000e6e0000002100 */
[----:B------:R-:W1:Y:S01]  /*0020*/  LDC R0, c[0x0][0x3a0] ;  /* 0x0000e800ff007b82 */ /* 0x000e620000000800 */
[----:B0-----:R-:W-:-:S07]  /*0030*/  VIADD R1, R1, 0xfffff800 ;  /* 0xfffff80001017836 */ /* 0x001fce0000000000 */
[----:B------:R-:W-:Y:S01]  /*0040*/  BAR.SYNC.DEFER_BLOCKING 0x0 ;  /* 0x0000000000007b1d */ /* 0x000fe20000010000 */
[----:B-1----:R-:W-:-:S13]  /*0050*/  ISETP.GE.U32.AND P0, PT, R15, R0, PT ;  /* 0x000000000f00720c */ /* 0x002fda0003f06070 */
[----:B------:R-:W-:Y:S05]  /*0060*/  @P0 BRA `(.L_x_0) ;  /* 0x00000024007c0947 */ /* 0x000fea0003800000 */
[----:B------:R-:W0:Y:S08]  /*0070*/  LDC R14, c[0x0][0x39c] ;  /* 0x0000e700ff0e7b82 */ /* 0x000e300000000800 */
[----:B------:R-:W1:Y:S01]  /*0080*/  LDC.64 R20, c[0x0][0x358] ;  /* 0x0000d600ff147b82 */ /* 0x000e620000000a00 */
[----:B0-----:R-:W-:-:S13]  /*0090*/  ISETP.NE.AND P0, PT, R14, RZ, PT ;  /* 0x000000ff0e00720c */ /* 0x001fda0003f05270 */
[----:B-1----:R-:W-:Y:S05]  /*00a0*/  @!P0 BRA `(.L_x_1) ;  /* 0x0000000c008c8947 */ /* 0x002fea0003800000 */
[----:B------:R-:W0:Y:S01]  /*00b0*/  S2UR UR4, SR_CTAID.X ;  /* 0x00000000000479c3 */ /* 0x000e220000002500 */
[----:B------:R-:W0:Y:S01]  /*00c0*/  LDCU UR5, c[0x0][0x360] ;  /* 0x00006c00ff0577ac */ /* 0x000e220008000800 */
[C---:B------:R-:W-:Y:S01]  /*00d0*/  ISETP.GE.U32.AND P2, PT, R14.reuse, 0x10, PT ;  /* 0x000000100e00780c */ /* 0x040fe20003f46070 */
[----:B------:R-:W-:Y:S01]  /*00e0*/  IMAD.MOV.U32 R16, RZ, RZ, RZ ;  /* 0x000000ffff107224 */ /* 0x000fe200078e00ff */
[----:B------:R-:W-:-:S04]  /*00f0*/  LOP3.LUT R27, R14, 0xf, RZ, 0xc0, !PT ;  /* 0x0000000f0e1b7812 */ /* 0x000fc800078ec0ff */
[----:B------:R-:W-:Y:S01]  /*0100*/  ISETP.NE.AND P1, PT, R27, RZ, PT ;  /* 0x000000ff1b00720c */ /* 0x000fe20003f25270 */
[----:B0-----:R-:W-:-:S06]  /*0110*/  UIMAD UR4, UR4, UR5, URZ ;  /* 0x00000005040472a4 */ /* 0x001fcc000f8e02ff */
[----:B------:R-:W-:Y:S01]  /*0120*/  IMAD R17, R15, R14, UR4 ;  /* 0x000000040f117e24 */ /* 0x000fe2000f8e020e */
[----:B------:R-:W-:Y:S06]  /*0130*/  @!P2 BRA `(.L_x_2) ;  /* 0x000000040090a947 */ /* 0x000fec0003800000 */
[----:B------:R-:W0:Y:S01]  /*0140*/  S2UR UR5, SR_CgaCtaId ;  /* 0x00000000000579c3 */ /* 0x000e220000008800 */
[----:B------:R-:W-:Y:S01]  /*0150*/  UMOV UR4, 0x400 ;  /* 0x0000040000047882 */ /* 0x000fe20000000000 */
[----:B------:R-:W-:-:S06]  /*0160*/  LOP3.LUT R16, R14, 0xfffffff0, RZ, 0xc0, !PT ;  /* 0xfffffff00e107812 */ /* 0x000fcc00078ec0ff */
[----:B------:R-:W1:Y:S01]  /*0170*/  LDC.64 R2, c[0x0][0x380] ;  /* 0x0000e000ff027b82 */ /* 0x000e620000000a00 */
[----:B0-----:R-:W-:-:S03]  /*0180*/  ULEA UR5, UR5, UR4, 0x18 ;  /* 0x0000000405057291 */ /* 0x001fc6000f8ec0ff */
[----:B------:R-:W-:-:S09]  /*0190*/  UMOV UR4, URZ ;  /* 0x000000ff00047c82 */ /* 0x000fd20008000000 */
.L_x_3:
[C---:B------:R-:W-:Y:S02]  /*01a0*/  R2UR UR6, R20.reuse ;  /* 0x00000000140672ca */ /* 0x040fe400000e0000 */
[----:B------:R-:W-:Y:S02]  /*01b0*/  R2UR UR7, R21 ;  /* 0x00000000150772ca */ /* 0x000fe400000e0000 */
[----:B0-----:R-:W-:Y:S02]  /*01c0*/  IADD3 R31, PT, PT, R17, UR4, RZ ;  /* 0x00000004111f7c10 */ /* 0x001fe4000fffe0ff */
[C---:B------:R-:W-:Y:S02]  /*01d0*/  R2UR UR8, R20.reuse ;  /* 0x00000000140872ca */ /* 0x040fe400000e0000 */
[----:B------:R-:W-:Y:S02]  /*01e0*/  R2UR UR9, R21 ;  /* 0x00000000150972ca */ /* 0x000fe400000e0000 */
[----:B------:R-:W-:-:S02]  /*01f0*/  R2UR UR10, R20 ;  /* 0x00000000140a72ca */ /* 0x000fc400000e0000 */
[C---:B------:R-:W-:Y:S02]  /*0200*/  R2UR UR11, R21.reuse ;  /* 0x00000000150b72ca */ /* 0x040fe400000e0000 */
[C---:B------:R-:W-:Y:S02]  /*0210*/  R2UR UR12, R20.reuse ;  /* 0x00000000140c72ca */ /* 0x040fe400000e0000 */
[----:B------:R-:W-:Y:S01]  /*0220*/  R2UR UR13, R21 ;  /* 0x00000000150d72ca */ /* 0x000fe200000e0000 */
[C---:B------:R-:W-:Y:S01]  /*0230*/  VIADD R7, R31.reuse, 0x1 ;  /* 0x000000011f077836 */ /* 0x040fe20000000000 */
[----:B------:R-:W-:Y:S01]  /*0240*/  R2UR UR14, R20 ;  /* 0x00000000140e72ca */ /* 0x000fe200000e0000 */
[----:B-1----:R-:W-:Y:S01]  /*0250*/  IMAD.WIDE.U32 R24, R31, 0x4, R2 ;  /* 0x000000041f187825 */ /* 0x002fe200078e0002 */
[----:B------:R-:W-:Y:S02]  /*0260*/  R2UR UR15, R21 ;  /* 0x00000000150f72ca */ /* 0x000fe400000e0000 */
[C---:B------:R-:W-:Y:S01]  /*0270*/  IADD3 R11, PT, PT, R31.reuse, 0x3, RZ ;  /* 0x000000031f0b7810 */ /* 0x040fe20007ffe0ff */
[----:B------:R-:W-:-:S02]  /*0280*/  VIADD R9, R31, 0x2 ;  /* 0x000000021f097836 */ /* 0x000fc40000000000 */
[----:B------:R-:W-:Y:S01]  /*0290*/  VIADD R13, R31, 0x4 ;  /* 0x000000041f0d7836 */ /* 0x000fe20000000000 */
[----:B------:R-:W2:Y:S01]  /*02a0*/  LDG.E R24, desc[UR6][R24.64] ;  /* 0x0000000618187981 */ /* 0x000ea2000c1e1900 */
[----:B------:R-:W-:Y:S01]  /*02b0*/  IMAD.WIDE.U32 R6, R7, 0x4, R2 ;  /* 0x0000000407067825 */ /* 0x000fe200078e0002 */
[----:B------:R-:W-:-:S03]  /*02c0*/  IADD3 R29, PT, PT, R31, 0x6, RZ ;  /* 0x000000061f1d7810 */ /* 0x000fc60007ffe0ff */
[----:B------:R-:W-:Y:S01]  /*02d0*/  VIADD R5, R31, 0x5 ;  /* 0x000000051f057836 */ /* 0x000fe20000000000 */
[----:B------:R0:W3:Y:S01]  /*02e0*/  LDG.E R18, desc[UR8][R6.64] ;  /* 0x0000000806127981 */ /* 0x0000e2000c1e1900 */
[----:B------:R-:W-:-:S04]  /*02f0*/  IMAD.WIDE.U32 R8, R9, 0x4, R2 ;  /* 0x0000000409087825 */ /* 0x000fc800078e0002 */
[--C-:B------:R-:W-:Y:S01]  /*0300*/  IMAD.WIDE.U32 R12, R13, 0x4, R2.reuse ;  /* 0x000000040d0c7825 */ /* 0x100fe200078e0002 */
[----:B------:R1:W4:Y:S03]  /*0310*/  LDG.E R22, desc[UR10][R8.64] ;  /* 0x0000000a08167981 */ /* 0x000326000c1e1900 */
[--C-:B------:R-:W-:Y:S01]  /*0320*/  IMAD.WIDE.U32 R10, R11, 0x4, R2.reuse ;  /* 0x000000040b0a7825 */ /* 0x100fe200078e0002 */
[----:B------:R5:W4:Y:S01]  /*0330*/  LDG.E R19, desc[UR12][R12.64] ;  /* 0x0000000c0c137981 */ /* 0x000b22000c1e1900 */
[----:B------:R-:W-:Y:S02]  /*0340*/  IADD3 R33, PT, PT, R31, 0x9, RZ ;  /* 0x000000091f217810 */ /* 0x000fe40007ffe0ff */
[----:B------:R-:W-:Y:S01]  /*0350*/  IMAD.WIDE.U32 R4, R5, 0x4, R2 ;  /* 0x0000000405047825 */ /* 0x000fe200078e0002 */
[----:B------:R5:W4:Y:S03]  /*0360*/  LDG.E R25, desc[UR6][R10.64] ;  /* 0x000000060a197981 */ /* 0x000b26000c1e1900 */
[C---:B0-----:R-:W-:Y:S01]  /*0370*/  VIADD R7, R31.reuse, 0x7 ;  /* 0x000000071f077836 */ /* 0x041fe20000000000 */
[----:B------:R0:W4:Y:S01]  /*0380*/  LDG.E R23, desc[UR14][R4.64] ;  /* 0x0000000e04177981 */ /* 0x000122000c1e1900 */
[----:B-1----:R-:W-:-:S02]  /*0390*/  VIADD R9, R31, 0x8 ;  /* 0x000000081f097836 */ /* 0x002fc40000000000 */
[----:B-----5:R-:W-:-:S04]  /*03a0*/  IMAD.WIDE.U32 R12, R29, 0x4, R2 ;  /* 0x000000041d0c7825 */ /* 0x020fc800078e0002 */
[----:B------:R-:W-:Y:S01]  /*03b0*/  VIADD R35, R31, 0xa ;  /* 0x0000000a1f237836 */ /* 0x000fe20000000000 */
[----:B------:R1:W5:Y:S01]  /*03c0*/  LDG.E R26, desc[UR6][R12.64] ;  /* 0x000000060c1a7981 */ /* 0x000362000c1e1900 */
[----:B------:R-:W-:-:S04]  /*03d0*/  IMAD.WIDE.U32 R10, R7, 0x4, R2 ;  /* 0x00000004070a7825 */ /* 0x000fc800078e0002 */
[--C-:B0-----:R-:W-:Y:S01]  /*03e0*/  IMAD.WIDE.U32 R4, R33, 0x4, R2.reuse ;  /* 0x0000000421047825 */ /* 0x101fe200078e0002 */
[----:B------:R0:W5:Y:S03]  /*03f0*/  LDG.E R28, desc[UR8][R10.64] ;  /* 0x000000080a1c7981 */ /* 0x000166000c1e1900 */
[--C-:B------:R-:W-:Y:S01]  /*0400*/  IMAD.WIDE.U32 R6, R9, 0x4, R2.reuse ;  /* 0x0000000409067825 */ /* 0x100fe200078e0002 */
[----:B-1----:R-:W-:Y:S01]  /*0410*/  IADD3 R13, PT, PT, R31, 0xc, RZ ;  /* 0x0000000c1f0d7810 */ /* 0x002fe20007ffe0ff */
[----:B------:R1:W5:Y:S02]  /*0420*/  LDG.E R30, desc[UR12][R4.64] ;  /* 0x0000000c041e7981 */ /* 0x000364000c1e1900 */
[----:B------:R-:W-:Y:S02]  /*0430*/  IMAD.WIDE.U32 R8, R35, 0x4, R2 ;  /* 0x0000000423087825 */ /* 0x000fe400078e0002 */
[----:B------:R1:W5:Y:S02]  /*0440*/  LDG.E R29, desc[UR10][R6.64] ;  /* 0x0000000a061d7981 */ /* 0x000364000c1e1900 */
[----:B------:R-:W-:-:S02]  /*0450*/  VIADD R33, R31, 0xb ;  /* 0x0000000b1f217836 */ /* 0x000fc40000000000 */
[C---:B0-----:R-:W-:Y:S01]  /*0460*/  VIADD R11, R31.reuse, 0xd ;  /* 0x0000000d1f0b7836 */ /* 0x041fe20000000000 */
[----:B------:R0:W5:Y:S01]  /*0470*/  LDG.E R32, desc[UR14][R8.64] ;  /* 0x0000000e08207981 */ /* 0x000162000c1e1900 */
[C---:B------:R-:W-:Y:S01]  /*0480*/  VIADD R35, R31.reuse, 0xe ;  /* 0x0000000e1f237836 */ /* 0x040fe20000000000 */
[----:B------:R-:W-:Y:S01]  /*0490*/  IADD3 R31, PT, PT, R31, 0xf, RZ ;  /* 0x0000000f1f1f7810 */ /* 0x000fe20007ffe0ff */
[----:B-1----:R-:W-:-:S04]  /*04a0*/  IMAD.WIDE.U32 R4, R33, 0x4, R2 ;  /* 0x0000000421047825 */ /* 0x002fc800078e0002 */
[--C-:B------:R-:W-:Y:S02]  /*04b0*/  IMAD.WIDE.U32 R6, R13, 0x4, R2.reuse ;  /* 0x000000040d067825 */ /* 0x100fe400078e0002 */
[----:B------:R1:W5:Y:S02]  /*04c0*/  LDG.E R4, desc[UR6][R4.64] ;  /* 0x0000000604047981 */ /* 0x000364000c1e1900 */
[--C-:B0-----:R-:W-:Y:S02]  /*04d0*/  IMAD.WIDE.U32 R8, R11, 0x4, R2.reuse ;  /* 0x000000040b087825 */ /* 0x101fe400078e0002 */
[----:B------:R-:W5:Y:S02]  /*04e0*/  LDG.E R6, desc[UR8][R6.64] ;  /* 0x0000000806067981 */ /* 0x000f64000c1e1900 */
[--C-:B------:R-:W-:Y:S02]  /*04f0*/  IMAD.WIDE.U32 R10, R35, 0x4, R2.reuse ;  /* 0x00000004230a7825 */ /* 0x100fe400078e0002 */
[----:B------:R0:W5:Y:S02]  /*0500*/  LDG.E R8, desc[UR10][R8.64] ;  /* 0x0000000a08087981 */ /* 0x000164000c1e1900 */
[----:B------:R-:W-:-:S02]  /*0510*/  IMAD.WIDE.U32 R12, R31, 0x4, R2 ;  /* 0x000000041f0c7825 */ /* 0x000fc400078e0002 */
[----:B------:R0:W5:Y:S04]  /*0520*/  LDG.E R10, desc[UR12][R10.64] ;  /* 0x0000000c0a0a7981 */ /* 0x000168000c1e1900 */
[----:B------:R0:W5:Y:S01]  /*0530*/  LDG.E R12, desc[UR14][R12.64] ;  /* 0x0000000e0c0c7981 */ /* 0x000162000c1e1900 */
[----:B------:R-:W-:-:S05]  /*0540*/  IMAD R31, R0, UR4, R15 ;  /* 0x00000004001f7c24 */ /* 0x000fca000f8e020f */
[----:B------:R-:W-:-:S05]  /*0550*/  LEA R35, R31, UR5, 0x2 ;  /* 0x000000051f237c11 */ /* 0x000fca000f8e10ff */
[----:B------:R-:W-:-:S04]  /*0560*/  IMAD R37, R0, 0x4, R35 ;  /* 0x0000000400257824 */ /* 0x000fc800078e0223 */
[----:B------:R-:W-:-:S05]  /*0570*/  IMAD R34, R0, 0x4, R37 ;  /* 0x0000000400227824 */ /* 0x000fca00078e0225 */
[----:B------:R-:W-:-:S05]  /*0580*/  LEA R33, R0, R34, 0x2 ;  /* 0x0000002200217211 */ /* 0x000fca00078e10ff */
[----:B------:R-:W-:-:S04]  /*0590*/  IMAD R31, R0, 0x4, R33 ;  /* 0x00000004001f7824 */ /* 0x000fc800078e0221 */
[----:B-1----:R-:W-:-:S05]  /*05a0*/  IMAD R5, R0, 0x4, R31 ;  /* 0x0000000400057824 */ /* 0x002fca00078e021f */
[----:B0-----:R-:W-:-:S05]  /*05b0*/  LEA R9, R0, R5, 0x2 ;  /* 0x0000000500097211 */ /* 0x001fca00078e10ff */
[----:B------:R-:W-:-:S04]  /*05c0*/  IMAD R7, R0, 0x4, R9 ;  /* 0x0000000400077824 */ /* 0x000fc800078e0209 */
[----:B------:R-:W-:-:S05]  /*05d0*/  IMAD R11, R0, 0x4, R7 ;  /* 0x00000004000b7824 */ /* 0x000fca00078e0207 */
[----:B------:R-:W-:-:S05]  /*05e0*/  LEA R13, R0, R11, 0x2 ;  /* 0x0000000b000d7211 */ /* 0x000fca00078e10ff */
[----:B------:R-:W-:Y:S01]  /*05f0*/  IMAD R36, R0, 0x4, R13 ;  /* 0x0000000400247824 */ /* 0x000fe200078e020d */
[----:B------:R-:W-:-:S06]  /*0600*/  UIADD3 UR4, UPT, UPT, UR4, 0x10, URZ ;  /* 0x0000001004047890 */ /* 0x000fcc000fffe0ff */
[----:B------:R-:W-:Y:S01]  /*0610*/  ISETP.NE.AND P2, PT, R16, UR4, PT ;  /* 0x0000000410007c0c */ /* 0x000fe2000bf45270 */
[----:B--2---:R0:W-:Y:S04]  /*0620*/  STS [R35], R24 ;  /* 0x0000001823007388 */ /* 0x0041e80000000800 */
[----:B---3--:R-:W-:Y:S01]  /*0630*/  STS [R37], R18 ;  /* 0x0000001225007388 */ /* 0x008fe20000000800 */
[----:B0-----:R-:W-:-:S03]  /*0640*/  IMAD R35, R0, 0x4, R36 ;  /* 0x0000000400237824 */ /* 0x001fc600078e0224 */
[----:B----4-:R-:W-:Y:S04]  /*0650*/  STS [R34], R22 ;  /* 0x0000001622007388 */ /* 0x010fe80000000800 */
[----:B------:R0:W-:Y:S02]  /*0660*/  STS [R33], R25 ;  /* 0x0000001921007388 */ /* 0x0001e40000000800 */
[C---:B0-----:R-:W-:Y:S02]  /*0670*/  LEA R25, R0.reuse, R35, 0x2 ;  /* 0x0000002300197211 */ /* 0x041fe400078e10ff */
[----:B------:R0:W-:Y:S03]  /*0680*/  STS [R31], R19 ;  /* 0x000000131f007388 */ /* 0x0001e60000000800 */
[C---:B------:R-:W-:Y:S01]  /*0690*/  IMAD R24, R0.reuse, 0x4, R25 ;  /* 0x0000000400187824 */ /* 0x040fe200078e0219 */
[----:B------:R0:W-:Y:S03]  /*06a0*/  STS [R5], R23 ;  /* 0x0000001705007388 */ /* 0x0001e60000000800 */
[C---:B------:R-:W-:Y:S01]  /*06b0*/  IMAD R37, R0.reuse, 0x4, R24 ;  /* 0x0000000400257824 */ /* 0x040fe200078e0218 */
[----:B-----5:R0:W-:Y:S04]  /*06c0*/  STS [R9], R26 ;  /* 0x0000001a09007388 */ /* 0x0201e80000000800 */
[----:B------:R0:W-:Y:S01]  /*06d0*/  STS [R7], R28 ;  /* 0x0000001c07007388 */ /* 0x0001e20000000800 */
[----:B------:R-:W-:-:S03]  /*06e0*/  LEA R33, R0, R37, 0x2 ;  /* 0x0000002500217211 */ /* 0x000fc600078e10ff */
[----:B------:R0:W-:Y:S04]  /*06f0*/  STS [R11], R29 ;  /* 0x0000001d0b007388 */ /* 0x0001e80000000800 */
[----:B------:R0:W-:Y:S04]  /*0700*/  STS [R13], R30 ;  /* 0x0000001e0d007388 */ /* 0x0001e80000000800 */
[----:B------:R0:W-:Y:S04]  /*0710*/  STS [R36], R32 ;  /* 0x0000002024007388 */ /* 0x0001e80000000800 */
[----:B------:R0:W-:Y:S04]  /*0720*/  STS [R35], R4 ;  /* 0x0000000423007388 */ /* 0x0001e80000000800 */
[----:B------:R0:W-:Y:S04]  /*0730*/  STS [R25], R6 ;  /* 0x0000000619007388 */ /* 0x0001e80000000800 */
[----:B------:R0:W-:Y:S04]  /*0740*/  STS [R24], R8 ;  /* 0x0000000818007388 */ /* 0x0001e80000000800 */
[----:B------:R0:W-:Y:S04]  /*0750*/  STS [R37], R10 ;  /* 0x0000000a25007388 */ /* 0x0001e80000000800 */
[----:B------:R0:W-:Y:S01]  /*0760*/  STS [R33], R12 ;  /* 0x0000000c21007388 */ /* 0x0001e20000000800 */
[----:B------:R-:W-:Y:S05]  /*0770*/  @P2 BRA `(.L_x_3) ;  /* 0xfffffff800882947 */ /* 0x000fea000383ffff */
.L_x_2:
[----:B------:R-:W-:Y:S05]  /*0780*/  @!P1 BRA `(.L_x_1) ;  /* 0x0000000400d49947 */ /* 0x000fea0003800000 */
[----:B------:R-:W-:Y:S02]  /*0790*/  ISETP.GE.U32.AND P1, PT, R27, 0x8, PT ;  /* 0x000000081b00780c */ /* 0x000fe40003f26070 */
[----:B0-----:R-:W-:-:S04]  /*07a0*/  LOP3.LUT R23, R14, 0x7, RZ, 0xc0, !PT ;  /* 0x000000070e177812 */ /* 0x001fc800078ec0ff */
[----:B------:R-:W-:-:S07]  /*07b0*/  ISETP.NE.AND P2, PT, R23, RZ, PT ;  /* 0x000000ff1700720c */ /* 0x000fce0003f45270 */
[----:B------:R-:W-:Y:S06]  /*07c0*/  @!P1 BRA `(.L_x_4) ;  /* 0x0000000000e09947 */ /* 0x000fec0003800000 */
[----:B------:R-:W0:Y:S01]  /*07d0*/  LDC.64 R2, c[0x0][0x380] ;  /* 0x0000e000ff027b82 */ /* 0x000e220000000a00 */
[C---:B------:R-:W-:Y:S01]  /*07e0*/  R2UR UR4, R20.reuse ;  /* 0x00000000140472ca */ /* 0x040fe200000e0000 */
[----:B------:R-:W-:Y:S01]  /*07f0*/  IMAD.IADD R13, R17, 0x1, R16 ;  /* 0x00000001110d7824 */ /* 0x000fe200078e0210 */
[----:B------:R-:W-:Y:S02]  /*0800*/  R2UR UR5, R21 ;  /* 0x00000000150572ca */ /* 0x000fe400000e0000 */
[C---:B------:R-:W-:Y:S01]  /*0810*/  R2UR UR6, R20.reuse ;  /* 0x00000000140672ca */ /* 0x040fe200000e0000 */
[----:B------:R-:W-:Y:S01]  /*0820*/  VIADD R11, R13, 0x1 ;  /* 0x000000010d0b7836 */ /* 0x000fe20000000000 */
[C---:B------:R-:W-:Y:S02]  /*0830*/  R2UR UR7, R21.reuse ;  /* 0x00000000150772ca */ /* 0x040fe400000e0000 */
[----:B------:R-:W-:Y:S02]  /*0840*/  R2UR UR8, R20 ;  /* 0x00000000140872ca */ /* 0x000fe400000e0000 */
[----:B------:R-:W-:-:S02]  /*0850*/  R2UR UR9, R21 ;  /* 0x00000000150972ca */ /* 0x000fc400000e0000 */
[C---:B------:R-:W-:Y:S01]  /*0860*/  IADD3 R9, PT, PT, R13.reuse, 0x2, RZ ;  /* 0x000000020d097810 */ /* 0x040fe20007ffe0ff */
[C---:B------:R-:W-:Y:S01]  /*0870*/  VIADD R19, R13.reuse, 0x3 ;  /* 0x000000030d137836 */ /* 0x040fe20000000000 */
[C---:B------:R-:W-:Y:S01]  /*0880*/  R2UR UR10, R20.reuse ;  /* 0x00000000140a72ca */ /* 0x040fe200000e0000 */
[----:B------:R-:W-:Y:S01]  /*0890*/  VIADD R25, R13, 0x4 ;  /* 0x000000040d197836 */ /* 0x000fe20000000000 */
[----:B------:R-:W-:Y:S02]  /*08a0*/  R2UR UR11, R21 ;  /* 0x00000000150b72ca */ /* 0x000fe400000e0000 */
[----:B------:R-:W-:Y:S01]  /*08b0*/  R2UR UR12, R20 ;  /* 0x00000000140c72ca */ /* 0x000fe200000e0000 */
[----:B0-----:R-:W-:Y:S01]  /*08c0*/  IMAD.WIDE.U32 R6, R13, 0x4, R2 ;  /* 0x000000040d067825 */ /* 0x001fe200078e0002 */
[----:B------:R-:W-:-:S03]  /*08d0*/  R2UR UR13, R21 ;  /* 0x00000000150d72ca */ /* 0x000fc600000e0000 */
[--C-:B------:R-:W-:Y:S01]  /*08e0*/  IMAD.WIDE.U32 R10, R11, 0x4, R2.reuse ;  /* 0x000000040b0a7825 */ /* 0x100fe200078e0002 */
[----:B------:R-:W-:Y:S01]  /*08f0*/  IADD3 R27, PT, PT, R13, 0x5, RZ ;  /* 0x000000050d1b7810 */ /* 0x000fe20007ffe0ff */
[----:B------:R0:W2:Y:S02]  /*0900*/  LDG.E R4, desc[UR4][R6.64] ;  /* 0x0000000406047981 */ /* 0x0000a4000c1e1900 */
[----:B------:R-:W-:Y:S02]  /*0910*/  IMAD.WIDE.U32 R8, R9, 0x4, R2 ;  /* 0x0000000409087825 */ /* 0x000fe400078e0002 */
[----:B------:R1:W3:Y:S02]  /*0920*/  LDG.E R5, desc[UR6][R10.64] ;  /* 0x000000060a057981 */ /* 0x0002e4000c1e1900 */
[C---:B------:R-:W-:Y:S02]  /*0930*/  VIADD R29, R13.reuse, 0x7 ;  /* 0x000000070d1d7836 */ /* 0x040fe40000000000 */
[----:B------:R4:W5:Y:S01]  /*0940*/  LDG.E R8, desc[UR8][R8.64] ;  /* 0x0000000808087981 */ /* 0x000962000c1e1900 */
[----:B0-----:R-:W-:-:S02]  /*0950*/  VIADD R7, R13, 0x6 ;  /* 0x000000060d077836 */ /* 0x001fc40000000000 */
[----:B------:R-:W-:-:S04]  /*0960*/  IMAD.WIDE.U32 R12, R25, 0x4, R2 ;  /* 0x00000004190c7825 */ /* 0x000fc800078e0002 */
[--C-:B-1----:R-:W-:Y:S02]  /*0970*/  IMAD.WIDE.U32 R10, R19, 0x4, R2.reuse ;  /* 0x00000004130a7825 */ /* 0x102fe400078e0002 */
[----:B------:R-:W5:Y:S02]  /*0980*/  LDG.E R12, desc[UR6][R12.64] ;  /* 0x000000060c0c7981 */ /* 0x000f64000c1e1900 */
[--C-:B------:R-:W-:Y:S02]  /*0990*/  IMAD.WIDE.U32 R18, R27, 0x4, R2.reuse ;  /* 0x000000041b127825 */ /* 0x100fe400078e0002 */
[----:B------:R0:W5:Y:S02]  /*09a0*/  LDG.E R10, desc[UR4][R10.64] ;  /* 0x000000040a0a7981 */ /* 0x000164000c1e1900 */
[--C-:B------:R-:W-:Y:S02]  /*09b0*/  IMAD.WIDE.U32 R6, R7, 0x4, R2.reuse ;  /* 0x0000000407067825 */ /* 0x100fe400078e0002 */
[----:B------:R1:W5:Y:S02]  /*09c0*/  LDG.E R18, desc[UR8][R18.64] ;  /* 0x0000000812127981 */ /* 0x000364000c1e1900 */
[----:B------:R-:W-:-:S02]  /*09d0*/  IMAD.WIDE.U32 R2, R29, 0x4, R2 ;  /* 0x000000041d027825 */ /* 0x000fc400078e0002 */
[----:B------:R1:W5:Y:S04]  /*09e0*/  LDG.E R6, desc[UR10][R6.64] ;  /* 0x0000000a06067981 */ /* 0x000368000c1e1900 */
[----:B------:R1:W5:Y:S01]  /*09f0*/  LDG.E R2, desc[UR12][R2.64] ;  /* 0x0000000c02027981 */ /* 0x000362000c1e1900 */
[----:B------:R-:W0:Y:S01]  /*0a00*/  S2UR UR5, SR_CgaCtaId ;  /* 0x00000000000579c3 */ /* 0x000e220000008800 */
[----:B------:R-:W-:Y:S01]  /*0a10*/  UMOV UR4, 0x400 ;  /* 0x0000040000047882 */ /* 0x000fe20000000000 */
[----:B----4-:R-:W-:Y:S01]  /*0a20*/  IMAD R9, R16, R0, R15 ;  /* 0x0000000010097224 */ /* 0x010fe200078e020f */
[----:B0-----:R-:W-:-:S06]  /*0a30*/  ULEA UR4, UR5, UR4, 0x18 ;  /* 0x0000000405047291 */ /* 0x001fcc000f8ec0ff */
[----:B------:R-:W-:-:S04]  /*0a40*/  LEA R9, R9, UR4, 0x2 ;  /* 0x0000000409097c11 */ /* 0x000fc8000f8e10ff */
[----:B------:R-:W-:-:S05]  /*0a50*/  LEA R22, R0, R9, 0x2 ;  /* 0x0000000900167211 */ /* 0x000fca00078e10ff */
[----:B------:R-:W-:-:S04]  /*0a60*/  IMAD R11, R0, 0x4, R22 ;  /* 0x00000004000b7824 */ /* 0x000fc800078e0216 */
[----:B------:R-:W-:-:S05]  /*0a70*/  IMAD R13, R0, 0x4, R11 ;  /* 0x00000004000d7824 */ /* 0x000fca00078e020b */
[----:B-1----:R-:W-:-:S05]  /*0a80*/  LEA R19, R0, R13, 0x2 ;  /* 0x0000000d00137211 */ /* 0x002fca00078e10ff */
[----:B------:R-:W-:-:S04]  /*0a90*/  IMAD R7, R0, 0x4, R19 ;  /* 0x0000000400077824 */ /* 0x000fc800078e0213 */
[----:B------:R-:W-:-:S05]  /*0aa0*/  IMAD R3, R0, 0x4, R7 ;  /* 0x0000000400037824 */ /* 0x000fca00078e0207 */
[----:B------:R-:W-:Y:S01]  /*0ab0*/  LEA R25, R0, R3, 0x2 ;  /* 0x0000000300197211 */ /* 0x000fe200078e10ff */
[----:B------:R-:W-:Y:S01]  /*0ac0*/  VIADD R16, R16, 0x8 ;  /* 0x0000000810107836 */ /* 0x000fe20000000000 */
[----:B--2---:R0:W-:Y:S04]  /*0ad0*/  STS [R9], R4 ;  /* 0x0000000409007388 */ /* 0x0041e80000000800 */
[----:B---3--:R0:W-:Y:S04]  /*0ae0*/  STS [R22], R5 ;  /* 0x0000000516007388 */ /* 0x0081e80000000800 */
[----:B-----5:R0:W-:Y:S04]  /*0af0*/  STS [R11], R8 ;  /* 0x000000080b007388 */ /* 0x0201e80000000800 */
[----:B------:R0:W-:Y:S04]  /*0b00*/  STS [R13], R10 ;  /* 0x0000000a0d007388 */ /* 0x0001e80000000800 */
[----:B------:R0:W-:Y:S04]  /*0b10*/  STS [R19], R12 ;  /* 0x0000000c13007388 */ /* 0x0001e80000000800 */
[----:B------:R0:W-:Y:S04]  /*0b20*/  STS [R7], R18 ;  /* 0x0000001207007388 */ /* 0x0001e80000000800 */
[----:B------:R0:W-:Y:S04]  /*0b30*/  STS [R3], R6 ;  /* 0x0000000603007388 */ /* 0x0001e80000000800 */
[----:B------:R0:W-:Y:S02]  /*0b40*/  STS [R25], R2 ;  /* 0x0000000219007388 */ /* 0x0001e40000000800 */
.L_x_4:
[----:B------:R-:W-:Y:S05]  /*0b50*/  @!P2 BRA `(.L_x_1) ;  /* 0x0000000000e0a947 */ /* 0x000fea0003800000 */
[----:B------:R-:W-:Y:S02]  /*0b60*/  ISETP.GE.U32.AND P1, PT, R23, 0x4, PT ;  /* 0x000000041700780c */ /* 0x000fe40003f26070 */
[----:B0-----:R-:W-:-:S04]  /*0b70*/  LOP3.LUT R12, R14, 0x3, RZ, 0xc0, !PT ;  /* 0x000000030e0c7812 */ /* 0x001fc800078ec0ff */
[----:B------:R-:W-:-:S07]  /*0b80*/  ISETP.NE.AND P2, PT, R12, RZ, PT ;  /* 0x000000ff0c00720c */ /* 0x000fce0003f45270 */
[----:B------:R-:W-:Y:S06]  /*0b90*/  @!P1 BRA `(.L_x_5) ;  /* 0x0000000000889947 */ /* 0x000fec0003800000 */
[----:B------:R-:W0:Y:S01]  /*0ba0*/  LDC.64 R2, c[0x0][0x380] ;  /* 0x0000e000ff027b82 */ /* 0x000e220000000a00 */
[----:B------:R-:W-:Y:S01]  /*0bb0*/  IMAD.IADD R5, R17, 0x1, R16 ;  /* 0x0000000111057824 */ /* 0x000fe200078e0210 */
[C---:B------:R-:W-:Y:S02]  /*0bc0*/  R2UR UR4, R20.reuse ;  /* 0x00000000140472ca */ /* 0x040fe400000e0000 */
[----:B------:R-:W-:Y:S01]  /*0bd0*/  R2UR UR5, R21 ;  /* 0x00000000150572ca */ /* 0x000fe200000e0000 */
[C---:B------:R-:W-:Y:S01]  /*0be0*/  VIADD R9, R5.reuse, 0x2 ;  /* 0x0000000205097836 */ /* 0x040fe20000000000 */
[C---:B------:R-:W-:Y:S01]  /*0bf0*/  R2UR UR6, R20.reuse ;  /* 0x00000000140672ca */ /* 0x040fe200000e0000 */
[----:B------:R-:W-:Y:S01]  /*0c00*/  VIADD R11, R5, 0x3 ;  /* 0x00000003050b7836 */ /* 0x000fe20000000000 */
[----:B------:R-:W-:Y:S02]  /*0c10*/  R2UR UR7, R21 ;  /* 0x00000000150772ca */ /* 0x000fe400000e0000 */
[----:B------:R-:W-:-:S02]  /*0c20*/  R2UR UR8, R20 ;  /* 0x00000000140872ca */ /* 0x000fc400000e0000 */
[C---:B------:R-:W-:Y:S02]  /*0c30*/  R2UR UR9, R21.reuse ;  /* 0x00000000150972ca */ /* 0x040fe400000e0000 */
[----:B------:R-:W-:Y:S02]  /*0c40*/  R2UR UR10, R20 ;  /* 0x00000000140a72ca */ /* 0x000fe400000e0000 */
[----:B------:R-:W-:Y:S02]  /*0c50*/  R2UR UR11, R21 ;  /* 0x00000000150b72ca */ /* 0x000fe400000e0000 */
[C---:B------:R-:W-:Y:S01]  /*0c60*/  IADD3 R7, PT, PT, R5.reuse, 0x1, RZ ;  /* 0x0000000105077810 */ /* 0x040fe20007ffe0ff */
[----:B0-----:R-:W-:-:S04]  /*0c70*/  IMAD.WIDE.U32 R4, R5, 0x4, R2 ;  /* 0x0000000405047825 */ /* 0x001fc800078e0002 */
[--C-:B------:R-:W-:Y:S02]  /*0c80*/  IMAD.WIDE.U32 R6, R7, 0x4, R2.reuse ;  /* 0x0000000407067825 */ /* 0x100fe400078e0002 */
[----:B------:R0:W2:Y:S02]  /*0c90*/  LDG.E R4, desc[UR4][R4.64] ;  /* 0x0000000404047981 */ /* 0x0000a4000c1e1900 */
[--C-:B------:R-:W-:Y:S02]  /*0ca0*/  IMAD.WIDE.U32 R8, R9, 0x4, R2.reuse ;  /* 0x0000000409087825 */ /* 0x100fe400078e0002 */
[----:B------:R-:W3:Y:S02]  /*0cb0*/  LDG.E R6, desc[UR6][R6.64] ;  /* 0x0000000606067981 */ /* 0x000ee4000c1e1900 */
[----:B------:R-:W-:Y:S02]  /*0cc0*/  IMAD.WIDE.U32 R2, R11, 0x4, R2 ;  /* 0x000000040b027825 */ /* 0x000fe400078e0002 */
[----:B------:R-:W4:Y:S04]  /*0cd0*/  LDG.E R8, desc[UR8][R8.64] ;  /* 0x0000000808087981 */ /* 0x000f28000c1e1900 */
[----:B------:R-:W5:Y:S01]  /*0ce0*/  LDG.E R2, desc[UR10][R2.64] ;  /* 0x0000000a02027981 */ /* 0x000f62000c1e1900 */
[----:B------:R-:W1:Y:S01]  /*0cf0*/  S2UR UR5, SR_CgaCtaId ;  /* 0x00000000000579c3 */ /* 0x000e620000008800 */
[----:B------:R-:W-:Y:S01]  /*0d00*/  UMOV UR4, 0x400 ;  /* 0x0000040000047882 */ /* 0x000fe20000000000 */
[----:B------:R-:W-:Y:S01]  /*0d10*/  IMAD R10, R16, R0, R15 ;  /* 0x00000000100a7224 */ /* 0x000fe200078e020f */
[----:B-1----:R-:W-:-:S06]  /*0d20*/  ULEA UR4, UR5, UR4, 0x18 ;  /* 0x0000000405047291 */ /* 0x002fcc000f8ec0ff */
[----:B------:R-:W-:-:S04]  /*0d30*/  LEA R11, R10, UR4, 0x2 ;  /* 0x000000040a0b7c11 */ /* 0x000fc8000f8e10ff */
[----:B------:R-:W-:-:S05]  /*0d40*/  LEA R13, R0, R11, 0x2 ;  /* 0x0000000b000d7211 */ /* 0x000fca00078e10ff */
[----:B------:R-:W-:-:S04]  /*0d50*/  IMAD R19, R0, 0x4, R13 ;  /* 0x0000000400137824 */ /* 0x000fc800078e020d */
[----:B0-----:R-:W-:Y:S01]  /*0d60*/  IMAD R5, R0, 0x4, R19 ;  /* 0x0000000400057824 */ /* 0x001fe200078e0213 */
[----:B------:R-:W-:Y:S01]  /*0d70*/  IADD3 R16, PT, PT, R16, 0x4, RZ ;  /* 0x0000000410107810 */ /* 0x000fe20007ffe0ff */
[----:B--2---:R0:W-:Y:S04]  /*0d80*/  STS [R11], R4 ;  /* 0x000000040b007388 */ /* 0x0041e80000000800 */
[----:B---3--:R0:W-:Y:S04]  /*0d90*/  STS [R13], R6 ;  /* 0x000000060d007388 */ /* 0x0081e80000000800 */
[----:B----4-:R0:W-:Y:S04]  /*0da0*/  STS [R19], R8 ;  /* 0x0000000813007388 */ /* 0x0101e80000000800 */
[----:B-----5:R0:W-:Y:S02]  /*0db0*/  STS [R5], R2 ;  /* 0x0000000205007388 */ /* 0x0201e40000000800 */
.L_x_5:
[----:B------:R-:W-:Y:S05]  /*0dc0*/  @!P2 BRA `(.L_x_1) ;  /* 0x000000000044a947 */ /* 0x000fea0003800000 */
[----:B------:R-:W1:Y:S01]  /*0dd0*/  S2UR UR5, SR_CgaCtaId ;  /* 0x00000000000579c3 */ /* 0x000e620000008800 */
[----:B------:R-:W-:-:S07]  /*0de0*/  UMOV UR4, 0x400 ;  /* 0x0000040000047882 */ /* 0x000fce0000000000 */
[----:B0-----:R-:W0:Y:S01]  /*0df0*/  LDC.64 R4, c[0x0][0x380] ;  /* 0x0000e000ff047b82 */ /* 0x001e220000000a00 */
[----:B-1----:R-:W-:-:S03]  /*0e00*/  ULEA UR5, UR5, UR4, 0x18 ;  /* 0x0000000405057291 */ /* 0x002fc6000f8ec0ff */
[----:B------:R-:W-:-:S09]  /*0e10*/  UMOV UR4, URZ ;  /* 0x000000ff00047c82 */ /* 0x000fd20008000000 */
.L_x_6:
[----:B------:R-:W-:Y:S01]  /*0e20*/  R2UR UR6, R20 ;  /* 0x00000000140672ca */ /* 0x000fe200000e0000 */
[----:B------:R-:W-:Y:S01]  /*0e30*/  IMAD.IADD R3, R17, 0x1, R16 ;  /* 0x0000000111037824 */ /* 0x000fe200078e0210 */
[----:B------:R-:W-:-:S03]  /*0e40*/  R2UR UR7, R21 ;  /* 0x00000000150772ca */ /* 0x000fc600000e0000 */
[----:B01----:R-:W-:-:S10]  /*0e50*/  IMAD.WIDE.U32 R2, R3, 0x4, R4 ;  /* 0x0000000403027825 */ /* 0x003fd400078e0004 */
[----:B------:R-:W2:Y:S01]  /*0e60*/  LDG.E R2, desc[UR6][R2.64] ;  /* 0x0000000602027981 */ /* 0x000ea2000c1e1900 */
[C---:B------:R-:W-:Y:S01]  /*0e70*/  IMAD R6, R16.reuse, R0, R15 ;  /* 0x0000000010067224 */ /* 0x040fe200078e020f */
[----:B------:R-:W-:Y:S01]  /*0e80*/  UIADD3 UR4, UPT, UPT, UR4, 0x1, URZ ;  /* 0x0000000104047890 */ /* 0x000fe2000fffe0ff */
[----:B------:R-:W-:-:S03]  /*0e90*/  VIADD R16, R16, 0x1 ;  /* 0x0000000110107836 */ /* 0x000fc60000000000 */
[----:B------:R-:W-:Y:S02]  /*0ea0*/  LEA R7, R6, UR5, 0x2 ;  /* 0x0000000506077c11 */ /* 0x000fe4000f8e10ff */
[----:B------:R-:W-:-:S03]  /*0eb0*/  ISETP.NE.AND P1, PT, R12, UR4, PT ;  /* 0x000000040c007c0c */ /* 0x000fc6000bf25270 */
[----:B--2---:R1:W-:Y:S10]  /*0ec0*/  STS [R7], R2 ;  /* 0x0000000207007388 */ /* 0x0043f40000000800 */
[----:B------:R-:W-:Y:S05]  /*0ed0*/  @P1 BRA `(.L_x_6) ;  /* 0xfffffffc00d01947 */ /* 0x000fea000383ffff */
.L_x_1:
[----:B------:R-:W-:Y:S05]  /*0ee0*/  WARPSYNC.ALL ;  /* 0x0000000000007948 */ /* 0x000fea0003800000 */
[----:B------:R-:W2:Y:S08]  /*0ef0*/  S2UR UR5, SR_CgaCtaId ;  /* 0x00000000000579c3 */ /* 0x000eb00000008800 */
[----:B------:R-:W-:Y:S01]  /*0f00*/  BAR.SYNC.DEFER_BLOCKING 0x0 ;  /* 0x0000000000007b1d */ /* 0x000fe20000010000 */
[----:B01----:R-:W-:-:S05]  /*0f10*/  IMAD R2, R0, R14, R15 ;  /* 0x0000000e00027224 */ /* 0x003fca00078e020f */
[----:B------:R-:W-:Y:S02]  /*0f20*/  UMOV UR4, 0x400 ;  /* 0x0000040000047882 */ /* 0x000fe40000000000 */
[----:B--2---:R-:W-:-:S06]  /*0f30*/  ULEA UR5, UR5, UR4, 0x18 ;  /* 0x0000000405057291 */ /* 0x004fcc000f8ec0ff */
[----:B------:R-:W-:-:S05]  /*0f40*/  LEA R2, R2, UR5, 0x2 ;  /* 0x0000000502027c11 */ /* 0x000fca000f8e10ff */
[----:B------:R0:W1:Y:S01]  /*0f50*/  LDS R5, [R2] ;  /* 0x0000000002057984 */ /* 0x0000620000000800 */
[----:B------:R-:W-:Y:S05]  /*0f60*/  @!P0 BRA `(.L_x_7) ;  /* 0x0000000400588947 */ /* 0x000fea0003800000 */
[C---:B------:R-:W-:Y:S01]  /*0f70*/  ISETP.GE.U32.AND P2, PT, R14.reuse, 0x8, PT ;  /* 0x000000080e00780c */ /* 0x040fe20003f46070 */
[----:B------:R-:W-:Y:S01]  /*0f80*/  HFMA2 R3, -RZ, RZ, 0, 0 ;  /* 0x00000000ff037431 */ /* 0x000fe200000001ff */
[----:B------:R-:W-:-:S04]  /*0f90*/  LOP3.LUT R6, R14, 0x7, RZ, 0xc0, !PT ;  /* 0x000000070e067812 */ /* 0x000fc800078ec0ff */
[----:B------:R-:W-:-:S07]  /*0fa0*/  ISETP.NE.AND P1, PT, R6, RZ, PT ;  /* 0x000000ff0600720c */ /* 0x000fce0003f25270 */
[----:B------:R-:W-:Y:S06]  /*0fb0*/  @!P2 BRA `(.L_x_8) ;  /* 0x000000000098a947 */ /* 0x000fec0003800000 */
[----:B------:R-:W-:Y:S01]  /*0fc0*/  LOP3.LUT R3, R14, 0xfffffff8, RZ, 0xc0, !PT ;  /* 0xfffffff80e037812 */ /* 0x000fe200078ec0ff */
[----:B------:R-:W-:-:S06]  /*0fd0*/  UMOV UR4, URZ ;  /* 0x000000ff00047c82 */ /* 0x000fcc0008000000 */
.L_x_9:
[----:B------:R-:W-:Y:S01]  /*0fe0*/  IMAD R4, R0, UR4, R15 ;  /* 0x0000000400047c24 */ /* 0x000fe2000f8e020f */
[----:B------:R-:W-:-:S04]  /*0ff0*/  UIADD3 UR4, UPT, UPT, UR4, 0x8, URZ ;  /* 0x0000000804047890 */ /* 0x000fc8000fffe0ff */
[----:B------:R-:W-:Y:S02]  /*1000*/  LEA R7, R4, UR5, 0x2 ;  /* 0x0000000504077c11 */ /* 0x000fe4000f8e10ff */
[----:B------:R-:W-:-:S03]  /*1010*/  ISETP.NE.AND P2, PT, R3, UR4, PT ;  /* 0x0000000403007c0c */ /* 0x000fc6000bf45270 */
[----:B------:R-:W1:Y:S01]  /*1020*/  LDS R4, [R7] ;  /* 0x0000000007047984 */ /* 0x000e620000000800 */
[----:B------:R-:W-:-:S04]  /*1030*/  IMAD R9, R0, 0x4, R7 ;  /* 0x0000000400097824 */ /* 0x000fc800078e0207 */
[----:B------:R-:W-:-:S04]  /*1040*/  IMAD R13, R0, 0x4, R9 ;  /* 0x00000004000d7824 */ /* 0x000fc800078e0209 */
[----:B------:R-:W-:Y:S02]  /*1050*/  IMAD R19, R0, 0x4, R13 ;  /* 0x0000000400137824 */ /* 0x000fe400078e020d */
[----:B-12---:R-:W-:-:S05]  /*1060*/  IMAD.IADD R5, R4, 0x1, R5 ;  /* 0x0000000104057824 */ /* 0x006fca00078e0205 */
[----:B------:R-:W-:Y:S04]  /*1070*/  STS [R2], R5 ;  /* 0x0000000502007388 */ /* 0x000fe80000000800 */
[----:B------:R-:W1:Y:S02]  /*1080*/  LDS R4, [R9] ;  /* 0x0000000009047984 */ /* 0x000e640000000800 */
[----:B-1----:R-:W-:Y:S01]  /*1090*/  IADD3 R11, PT, PT, R5, R4, RZ ;  /* 0x00000004050b7210 */ /* 0x002fe20007ffe0ff */
[----:B------:R-:W-:-:S04]  /*10a0*/  IMAD R5, R0, 0x4, R19 ;  /* 0x0000000400057824 */ /* 0x000fc800078e0213 */
        /* <DEDUP_REMOVED lines=10> */
[----:B-1----:R-:W-:-:S05]  /*1150*/  IADD3 R9, PT, PT, R7, R4, RZ ;  /* 0x0000000407097210 */ /* 0x002fca0007ffe0ff */
[----:B------:R-:W-:Y:S04]  /*1160*/  STS [R2], R9 ;  /* 0x0000000902007388 */ /* 0x000fe80000000800 */
[----:B------:R-:W1:Y:S02]  /*1170*/  LDS R4, [R11] ;  /* 0x000000000b047984 */ /* 0x000e640000000800 */
[----:B-1----:R-:W-:-:S05]  /*1180*/  IADD3 R13, PT, PT, R9, R4, RZ ;  /* 0x00000004090d7210 */ /* 0x002fca0007ffe0ff */
[----:B------:R-:W-:Y:S04]  /*1190*/  STS [R2], R13 ;  /* 0x0000000d02007388 */ /* 0x000fe80000000800 */
[----:B------:R-:W1:Y:S02]  /*11a0*/  LDS R4, [R17] ;  /* 0x0000000011047984 */ /* 0x000e640000000800 */
[----:B-1----:R-:W-:Y:S01]  /*11b0*/  IADD3 R19, PT, PT, R13, R4, RZ ;  /* 0x000000040d137210 */ /* 0x002fe20007ffe0ff */
[----:B------:R-:W-:-:S04]  /*11c0*/  IMAD R4, R0, 0x4, R17 ;  /* 0x0000000400047824 */ /* 0x000fc800078e0211 */
[----:B------:R-:W-:Y:S04]  /*11d0*/  STS [R2], R19 ;  /* 0x0000001302007388 */ /* 0x000fe80000000800 */
[----:B------:R-:W1:Y:S02]  /*11e0*/  LDS R4, [R4] ;  /* 0x0000000004047984 */ /* 0x000e640000000800 */
[----:B-1----:R-:W-:-:S05]  /*11f0*/  IADD3 R5, PT, PT, R19, R4, RZ ;  /* 0x0000000413057210 */ /* 0x002fca0007ffe0ff */
[----:B------:R2:W-:Y:S01]  /*1200*/  STS [R2], R5 ;  /* 0x0000000502007388 */ /* 0x0005e20000000800 */
[----:B------:R-:W-:Y:S05]  /*1210*/  @P2 BRA `(.L_x_9) ;  /* 0xfffffffc00702947 */ /* 0x000fea000383ffff */
.L_x_8:
[----:B------:R-:W-:Y:S05]  /*1220*/  @!P1 BRA `(.L_x_7) ;  /* 0x0000000000a89947 */ /* 0x000fea0003800000 */
[----:B------:R-:W-:Y:S02]  /*1230*/  ISETP.GE.U32.AND P1, PT, R6, 0x4, PT ;  /* 0x000000040600780c */ /* 0x000fe40003f26070 */
[----:B------:R-:W-:-:S04]  /*1240*/  LOP3.LUT R8, R14, 0x3, RZ, 0xc0, !PT ;  /* 0x000000030e087812 */ /* 0x000fc800078ec0ff */
[----:B------:R-:W-:-:S07]  /*1250*/  ISETP.NE.AND P2, PT, R8, RZ, PT ;  /* 0x000000ff0800720c */ /* 0x000fce0003f45270 */
[----:B------:R-:W-:Y:S06]  /*1260*/  @!P1 BRA `(.L_x_10) ;  /* 0x0000000000489947 */ /* 0x000fec0003800000 */
[C---:B------:R-:W-:Y:S01]  /*1270*/  IMAD R4, R3.reuse, R0, R15 ;  /* 0x0000000003047224 */ /* 0x040fe200078e020f */
[----:B------:R-:W-:-:S04]  /*1280*/  IADD3 R3, PT, PT, R3, 0x4, RZ ;  /* 0x0000000403037810 */ /* 0x000fc80007ffe0ff */
[----:B------:R-:W-:-:S04]  /*1290*/  LEA R7, R4, UR5, 0x2 ;  /* 0x0000000504077c11 */ /* 0x000fc8000f8e10ff */
[C---:B------:R-:W-:Y:S01]  /*12a0*/  LEA R11, R0.reuse, R7, 0x2 ;  /* 0x00000007000b7211 */ /* 0x040fe200078e10ff */
[----:B------:R-:W1:Y:S03]  /*12b0*/  LDS R4, [R7] ;  /* 0x0000000007047984 */ /* 0x000e660000000800 */
[----:B------:R-:W-:Y:S01]  /*12c0*/  LEA R17, R0, R11, 0x2 ;  /* 0x0000000b00117211 */ /* 0x000fe200078e10ff */
[----:B-1----:R-:W-:-:S05]  /*12d0*/  IMAD.IADD R9, R5, 0x1, R4 ;  /* 0x0000000105097824 */ /* 0x002fca00078e0204 */
[----:B------:R-:W-:Y:S04]  /*12e0*/  STS [R2], R9 ;  /* 0x0000000902007388 */ /* 0x000fe80000000800 */
[----:B------:R-:W1:Y:S02]  /*12f0*/  LDS R4, [R11] ;  /* 0x000000000b047984 */ /* 0x000e640000000800 */
[----:B-1----:R-:W-:-:S05]  /*1300*/  IMAD.IADD R13, R9, 0x1, R4 ;  /* 0x00000001090d7824 */ /* 0x002fca00078e0204 */
[----:B------:R-:W-:Y:S04]  /*1310*/  STS [R2], R13 ;  /* 0x0000000d02007388 */ /* 0x000fe80000000800 */
[----:B------:R-:W1:Y:S02]  /*1320*/  LDS R4, [R17] ;  /* 0x0000000011047984 */ /* 0x000e640000000800 */
[----:B-1----:R-:W-:Y:S01]  /*1330*/  IMAD.IADD R19, R13, 0x1, R4 ;  /* 0x000000010d137824 */ /* 0x002fe200078e0204 */
[----:B------:R-:W-:-:S04]  /*1340*/  LEA R4, R0, R17, 0x2 ;  /* 0x0000001100047211 */ /* 0x000fc800078e10ff */
[----:B------:R-:W-:Y:S04]  /*1350*/  STS [R2], R19 ;  /* 0x0000001302007388 */ /* 0x000fe80000000800 */
[----:B------:R-:W2:Y:S02]  /*1360*/  LDS R4, [R4] ;  /* 0x0000000004047984 */ /* 0x000ea40000000800 */
[----:B--2---:R-:W-:-:S05]  /*1370*/  IMAD.IADD R5, R19, 0x1, R4 ;  /* 0x0000000113057824 */ /* 0x004fca00078e0204 */
[----:B------:R3:W-:Y:S02]  /*1380*/  STS [R2], R5 ;  /* 0x0000000502007388 */ /* 0x0007e40000000800 */
.L_x_10:
[----:B------:R-:W-:Y:S05]  /*1390*/  @!P2 BRA `(.L_x_7) ;  /* 0x00000000004ca947 */ /* 0x000fea0003800000 */
[----:B------:R-:W-:Y:S02]  /*13a0*/  ISETP.NE.AND P1, PT, R8, 0x1, PT ;  /* 0x000000010800780c */ /* 0x000fe40003f25270 */
[----:B------:R-:W-:-:S04]  /*13b0*/  LOP3.LUT R14, R14, 0x1, RZ, 0xc0, !PT ;  /* 0x000000010e0e7812 */ /* 0x000fc800078ec0ff */
[----:B------:R-:W-:-:S07]  /*13c0*/  ISETP.NE.U32.AND P2, PT, R14, 0x1, PT ;  /* 0x000000010e00780c */ /* 0x000fce0003f45070 */
[----:B------:R-:W-:Y:S06]  /*13d0*/  @!P1 BRA `(.L_x_11) ;  /* 0x0000000000289947 */ /* 0x000fec0003800000 */
[C---:B------:R-:W-:Y:S01]  /*13e0*/  IMAD R4, R3.reuse, R0, R15 ;  /* 0x0000000003047224 */ /* 0x040fe200078e020f */
[----:B------:R-:W-:-:S04]  /*13f0*/  IADD3 R3, PT, PT, R3, 0x2, RZ ;  /* 0x0000000203037810 */ /* 0x000fc80007ffe0ff */
[----:B------:R-:W-:-:S05]  /*1400*/  LEA R9, R4, UR5, 0x2 ;  /* 0x0000000504097c11 */ /* 0x000fca000f8e10ff */
[----:B------:R-:W1:Y:S02]  /*1410*/  LDS R4, [R9] ;  /* 0x0000000009047984 */ /* 0x000e640000000800 */
[----:B-1----:R-:W-:Y:S01]  /*1420*/  IMAD.IADD R7, R5, 0x1, R4 ;  /* 0x0000000105077824 */ /* 0x002fe200078e0204 */
[----:B------:R-:W-:-:S04]  /*1430*/  LEA R4, R0, R9, 0x2 ;  /* 0x0000000900047211 */ /* 0x000fc800078e10ff */
[----:B------:R-:W-:Y:S04]  /*1440*/  STS [R2], R7 ;  /* 0x0000000702007388 */ /* 0x000fe80000000800 */
[----:B------:R-:W2:Y:S02]  /*1450*/  LDS R4, [R4] ;  /* 0x0000000004047984 */ /* 0x000ea40000000800 */
[----:B--23--:R-:W-:-:S05]  /*1460*/  IMAD.IADD R5, R7, 0x1, R4 ;  /* 0x0000000107057824 */ /* 0x00cfca00078e0204 */
[----:B------:R4:W-:Y:S02]  /*1470*/  STS [R2], R5 ;  /* 0x0000000502007388 */ /* 0x0009e40000000800 */
.L_x_11:
[----:B------:R-:W-:-:S05]  /*1480*/  @!P2 IMAD R3, R3, R0, R15 ;  /* 0x000000000303a224 */ /* 0x000fca00078e020f */
[----:B------:R-:W-:-:S05]  /*1490*/  @!P2 LEA R3, R3, UR5, 0x2 ;  /* 0x000000050303ac11 */ /* 0x000fca000f8e10ff */
[----:B------:R-:W1:Y:S02]  /*14a0*/  @!P2 LDS R4, [R3] ;  /* 0x000000000304a984 */ /* 0x000e640000000800 */
[----:B-1234-:R-:W-:-:S05]  /*14b0*/  @!P2 IMAD.IADD R5, R5, 0x1, R4 ;  /* 0x000000010505a824 */ /* 0x01efca00078e0204 */
[----:B------:R4:W-:Y:S02]  /*14c0*/  @!P2 STS [R2], R5 ;  /* 0x000000050200a388 */ /* 0x0009e40000000800 */
.L_x_7:
[----:B0-234-:R-:W0:Y:S01]  /*14d0*/  LDC.64 R2, c[0x0][0x390] ;  /* 0x0000e400ff027b82 */ /* 0x01de220000000a00 */
[----:B-1----:R-:W-:Y:S01]  /*14e0*/  IADD3 R7, PT, PT, -R5, RZ, RZ ;  /* 0x000000ff05077210 */ /* 0x002fe20007ffe1ff */
[----:B------:R-:W-:Y:S01]  /*14f0*/  IMAD.MOV.U32 R4, RZ, RZ, 0x4 ;  /* 0x00000004ff047424 */ /* 0x000fe200078e00ff */
[C---:B------:R-:W-:Y:S02]  /*1500*/  R2UR UR4, R20.reuse ;  /* 0x00000000140472ca */ /* 0x040fe400000e0000 */
[C---:B------:R-:W-:Y:S02]  /*1510*/  R2UR UR5, R21.reuse ;  /* 0x00000000150572ca */ /* 0x040fe400000e0000 */
[----:B------:R-:W-:Y:S02]  /*1520*/  R2UR UR6, R20 ;  /* 0x00000000140672ca */ /* 0x000fe400000e0000 */
[----:B------:R-:W-:Y:S02]  /*1530*/  R2UR UR7, R21 ;  /* 0x00000000150772ca */ /* 0x000fe400000e0000 */
[----:B------:R-:W-:-:S02]  /*1540*/  VIADDMNMX R5, R7, 0x3, RZ, !PT ;  /* 0x0000000307057846 */ /* 0x000fc400078001ff */
[----:B------:R-:W-:-:S03]  /*1550*/  VIADDMNMX R7, R7, 0x6, R4, PT ;  /* 0x0000000607077846 */ /* 0x000fc60003800104 */
[----:B0-----:R-:W-:-:S04]  /*1560*/  IMAD.WIDE.U32 R4, R5, 0x4, R2 ;  /* 0x0000000405047825 */ /* 0x001fc800078e0002 */
[----:B------:R-:W-:Y:S02]  /*1570*/  IMAD.WIDE R2, R7, 0x4, R2 ;  /* 0x0000000407027825 */ /* 0x000fe400078e0202 */
[----:B------:R-:W2:Y:S04]  /*1580*/  LDG.E R5, desc[UR4][R4.64] ;  /* 0x0000000404057981 */ /* 0x000ea8000c1e1900 */
[----:B------:R-:W2:Y:S01]  /*1590*/  LDG.E R2, desc[UR6][R2.64] ;  /* 0x0000000602027981 */ /* 0x000ea2000c1e1900 */
[----:B------:R-:W-:Y:S01]  /*15a0*/  BAR.SYNC.DEFER_BLOCKING 0x0 ;  /* 0x0000000000007b1d */ /* 0x000fe20000010000 */
[----:B--2---:R-:W-:-:S13]  /*15b0*/  ISETP.GE.OR P0, PT, R5, R2, !P0 ;  /* 0x000000020500720c */ /* 0x004fda0004706670 */
[----:B------:R-:W-:Y:S05]  /*15c0*/  @P0 BRA `(.L_x_0) ;  /* 0x0000001000240947 */ /* 0x000fea0003800000 */
[----:B------:R-:W-:Y:S01]  /*15d0*/  IMAD.SHL.U32 R3, R15, 0x4, RZ ;  /* 0x000000040f037824 */ /* 0x000fe200078e00ff */
[----:B------:R-:W-:-:S03]  /*15e0*/  SHF.L.U32 R4, R0, 0x2, RZ ;  /* 0x0000000200047819 */ /* 0x000fc600000006ff */
[C-C-:B------:R-:W-:Y:S01]  /*15f0*/  IMAD R6, R0.reuse, 0x8, R3.reuse ;  /* 0x0000000800067824 */ /* 0x140fe200078e0203 */
[C---:B------:R-:W-:Y:S01]  /*1600*/  LEA R8, R0.reuse, R3, 0x4 ;  /* 0x0000000300087211 */ /* 0x040fe200078e20ff */
[C-C-:B------:R-:W-:Y:S01]  /*1610*/  IMAD R7, R0.reuse, 0xc, R3.reuse ;  /* 0x0000000c00077824 */ /* 0x140fe200078e0203 */
[----:B------:R-:W-:Y:S01]  /*1620*/  LEA R15, R15, R4, 0x2 ;  /* 0x000000040f0f7211 */ /* 0x000fe200078e10ff */
[----:B------:R-:W-:-:S07]  /*1630*/  IMAD R0, R0, 0x18, R3 ;  /* 0x0000001800007824 */ /* 0x000fce00078e0203 */
.L_x_17:
[C---:B-1----:R-:W-:Y:S01]  /*1640*/  IMAD R9, R5.reuse, 0x4, R1 ;  /* 0x0000000405097824 */ /* 0x042fe200078e0201 */
[----:B0-----:R-:W0:Y:S01]  /*1650*/  LDC.64 R12, c[0x0][0x388] ;  /* 0x0000e200ff0c7b82 */ /* 0x001e220000000a00 */
[----:B------:R-:W1:Y:S03]  /*1660*/  LDCU.64 UR4, c[0x0][0x358] ;  /* 0x00006b00ff0477ac */ /* 0x000e660008000a00 */
[----:B------:R2:W5:Y:S04]  /*1670*/  LDL R36, [R9] ;  /* 0x0000000009247983 */ /* 0x0005680000100800 */
[----:B------:R2:W5:Y:S01]  /*1680*/  LDL R32, [R9+0x400] ;  /* 0x0004000009207983 */ /* 0x0005620000100800 */
[----:B0-----:R-:W-:-:S06]  /*1690*/  IMAD.WIDE R12, R5, 0x4, R12 ;  /* 0x00000004050c7825 */ /* 0x001fcc00078e020c */
[----:B-1----:R2:W5:Y:S01]  /*16a0*/  LDG.E R13, desc[UR4][R12.64] ;  /* 0x000000040c0d7981 */ /* 0x002562000c1e1900 */
[----:B------:R-:W0:Y:S01]  /*16b0*/  LDCU UR4, c[0x0][0x39c] ;  /* 0x00007380ff0477ac */ /* 0x000e220008000800 */
[----:B------:R-:W-:Y:S01]  /*16c0*/  IADD3 R5, PT, PT, R5, 0x1, RZ ;  /* 0x0000000105057810 */ /* 0x000fe20007ffe0ff */
[----:B------:R-:W-:-:S03]  /*16d0*/  IMAD.MOV.U32 R10, RZ, RZ, RZ ;  /* 0x000000ffff0a7224 */ /* 0x000fc600078e00ff */
[----:B------:R-:W-:Y:S01]  /*16e0*/  ISETP.NE.AND P1, PT, R5, R2, PT ;  /* 0x000000020500720c */ /* 0x000fe20003f25270 */
[----:B0-----:R-:W-:-:S09]  /*16f0*/  UISETP.GE.U32.AND UP0, UPT, UR4, 0x8, UPT ;  /* 0x000000080400788c */ /* 0x001fd2000bf06070 */
[----:B--2---:R-:W-:Y:S05]  /*1700*/  BRA.U !UP0, `(.L_x_12) ;  /* 0x0000000508e87547 */ /* 0x004fea000b800000 */
[----:B------:R-:W0:Y:S01]  /*1710*/  S2UR UR5, SR_CgaCtaId ;  /* 0x00000000000579c3 */ /* 0x000e220000008800 */
[----:B------:R-:W1:Y:S01]  /*1720*/  LDCU UR6, c[0x0][0x39c] ;  /* 0x00007380ff0677ac */ /* 0x000e620008000800 */
[C---:B-----5:R-:W-:Y:S01]  /*1730*/  SHF.L.U32 R17, R13.reuse, 0x2, RZ ;  /* 0x000000020d117819 */ /* 0x060fe200000006ff */
[----:B------:R-:W-:Y:S01]  /*1740*/  IMAD R14, R13, 0x4, R4 ;  /* 0x000000040d0e7824 */ /* 0x000fe200078e0204 */
[----:B------:R-:W-:-:S04]  /*1750*/  UMOV UR4, 0x400 ;  /* 0x0000040000047882 */ /* 0x000fc80000000000 */
[----:B------:R-:W2:Y:S01]  /*1760*/  LDC R12, c[0x0][0x3a0] ;  /* 0x0000e800ff0c7b82 */ /* 0x000ea20000000800 */
[----:B-1----:R-:W-:-:S04]  /*1770*/  ULOP3.LUT UR6, UR6, 0xfffffff8, URZ, 0xc0, !UPT ;  /* 0xfffffff806067892 */ /* 0x002fc8000f8ec0ff */
[----:B------:R-:W-:Y:S02]  /*1780*/  UIADD3 UR6, UPT, UPT, -UR6, URZ, URZ ;  /* 0x000000ff06067290 */ /* 0x000fe4000fffe1ff */
[----:B0-----:R-:W-:-:S04]  /*1790*/  ULEA UR4, UR5, UR4, 0x18 ;  /* 0x0000000405047291 */ /* 0x001fc8000f8ec0ff */
[----:B------:R-:W-:Y:S02]  /*17a0*/  IMAD.U32 R10, RZ, RZ, UR6 ;  /* 0x00000006ff0a7e24 */ /* 0x000fe4000f8e00ff */
[----:B------:R-:W-:Y:S01]  /*17b0*/  MOV R11, UR4 ;  /* 0x00000004000b7c02 */ /* 0x000fe20008000f00 */
[C-C-:B--2---:R-:W-:Y:S01]  /*17c0*/  IMAD R18, R12.reuse, 0xc, R17.reuse ;  /* 0x0000000c0c127824 */ /* 0x144fe200078e0211 */
[C---:B------:R-:W-:Y:S01]  /*17d0*/  LEA R16, R12.reuse, R17, 0x3 ;  /* 0x000000110c107211 */ /* 0x040fe200078e18ff */
[C---:B------:R-:W-:Y:S02]  /*17e0*/  IMAD R20, R12.reuse, 0x10, R17 ;  /* 0x000000100c147824 */ /* 0x040fe400078e0211 */
[C---:B------:R-:W-:Y:S02]  /*17f0*/  IMAD R22, R12.reuse, 0x14, R3 ;  /* 0x000000140c167824 */ /* 0x040fe400078e0203 */
[C-C-:B------:R-:W-:Y:S02]  /*1800*/  IMAD R24, R12.reuse, 0x14, R17.reuse ;  /* 0x000000140c187824 */ /* 0x140fe400078e0211 */
[----:B------:R-:W-:-:S02]  /*1810*/  IMAD R26, R12, 0x18, R17 ;  /* 0x000000180c1a7824 */ /* 0x000fc400078e0211 */
[C---:B------:R-:W-:Y:S02]  /*1820*/  IMAD R28, R12.reuse, 0x1c, R3 ;  /* 0x0000001c0c1c7824 */ /* 0x040fe400078e0203 */
[----:B------:R-:W-:-:S07]  /*1830*/  IMAD R30, R12, 0x1c, R17 ;  /* 0x0000001c0c1e7824 */ /* 0x000fce00078e0211 */
.L_x_13:
[-C--:B------:R-:W-:Y:S01]  /*1840*/  IADD3 R19, PT, PT, R3, R11.reuse, RZ ;  /* 0x0000000b03137210 */ /* 0x080fe20007ffe0ff */
[--C-:B------:R-:W-:Y:S01]  /*1850*/  IMAD.IADD R23, R17, 0x1, R11.reuse ;  /* 0x0000000111177824 */ /* 0x100fe200078e020b */
[-C--:B------:R-:W-:Y:S01]  /*1860*/  IADD3 R31, PT, PT, R14, R11.reuse, RZ ;  /* 0x0000000b0e1f7210 */ /* 0x080fe20007ffe0ff */
[--C-:B------:R-:W-:Y:S01]  /*1870*/  IMAD.IADD R29, R15, 0x1, R11.reuse ;  /* 0x000000010f1d7824 */ /* 0x100fe200078e020b */
[----:B------:R-:W-:Y:S01]  /*1880*/  IADD3 R25, PT, PT, R6, R11, RZ ;  /* 0x0000000b06197210 */ /* 0x000fe20007ffe0ff */
[----:B------:R-:W-:Y:S01]  /*1890*/  IMAD.IADD R37, R16, 0x1, R11 ;  /* 0x0000000110257824 */ /* 0x000fe200078e020b */
[----:B------:R-:W-:Y:S01]  /*18a0*/  LDS R19, [R19] ;  /* 0x0000000013137984 */ /* 0x000fe20000000800 */
[----:B------:R-:W-:-:S03]  /*18b0*/  IADD3 R10, PT, PT, R10, 0x8, RZ ;  /* 0x000000080a0a7810 */ /* 0x000fc60007ffe0ff */
[----:B------:R-:W0:Y:S01]  /*18c0*/  LDS R34, [R23] ;  /* 0x0000000017227984 */ /* 0x000e220000000800 */
[----:B------:R-:W-:-:S03]  /*18d0*/  ISETP.NE.AND P0, PT, R10, RZ, PT ;  /* 0x000000ff0a00720c */ /* 0x000fc60003f05270 */
[----:B------:R-:W-:Y:S04]  /*18e0*/  LDS R29, [R29] ;  /* 0x000000001d1d7984 */ /* 0x000fe80000000800 */
[----:B------:R-:W-:Y:S04]  /*18f0*/  LDS R25, [R25] ;  /* 0x0000000019197984 */ /* 0x000fe80000000800 */
[----:B------:R-:W1:Y:S01]  /*1900*/  LDS R23, [R37] ;  /* 0x0000000025177984 */ /* 0x000e620000000800 */
[----:B0-----:R-:W-:Y:S01]  /*1910*/  IADD3 R34, PT, PT, R19, R34, RZ ;  /* 0x0000002213227210 */ /* 0x001fe20007ffe0ff */
[----:B------:R-:W-:-:S04]  /*1920*/  IMAD.IADD R19, R7, 0x1, R11 ;  /* 0x0000000107137824 */ /* 0x000fc800078e020b */
[----:B------:R-:W-:Y:S02]  /*1930*/  IMAD.SHL.U32 R33, R34, 0x4, RZ ;  /* 0x0000000422217824 */ /* 0x000fe400078e00ff */
[----:B------:R-:W0:Y:S02]  /*1940*/  LDS R34, [R31] ;  /* 0x000000001f227984 */ /* 0x000e240000000800 */
[----:B------:R-:W2:Y:S02]  /*1950*/  LDC R21, c[0x3][R33] ;  /* 0x00c0000021157b82 */ /* 0x000ea40000000800 */
[----:B------:R-:W-:Y:S01]  /*1960*/  LDS R19, [R19] ;  /* 0x0000000013137984 */ /* 0x000fe20000000800 */
[----:B-1----:R-:W-:Y:S02]  /*1970*/  IADD3 R25, PT, PT, R25, R23, RZ ;  /* 0x0000001719197210 */ /* 0x002fe40007ffe0ff */
[----:B------:R-:W-:-:S03]  /*1980*/  IADD3 R23, PT, PT, R20, R11, RZ ;  /* 0x0000000b14177210 */ /* 0x000fc60007ffe0ff */
[----:B------:R-:W1:Y:S03]  /*1990*/  LDC R27, c[0x3][R33+0xc] ;  /* 0x00c00300211b7b82 */ /* 0x000e660000000800 */
[----:B------:R-:W-:Y:S01]  /*19a0*/  LDS R23, [R23] ;  /* 0x0000000017177984 */ /* 0x000fe20000000800 */
[----:B0-----:R-:W-:Y:S02]  /*19b0*/  IADD3 R35, PT, PT, R29, R34, RZ ;  /* 0x000000221d237210 */ /* 0x001fe40007ffe0ff */
[----:B------:R-:W-:-:S03]  /*19c0*/  IADD3 R34, PT, PT, R18, R11, RZ ;  /* 0x0000000b12227210 */ /* 0x000fc60007ffe0ff */
[----:B------:R-:W-:-:S03]  /*19d0*/  IMAD.SHL.U32 R35, R35, 0x4, RZ ;  /* 0x0000000423237824 */ /* 0x000fc600078e00ff */
[----:B------:R-:W0:Y:S01]  /*19e0*/  LDS R34, [R34] ;  /* 0x0000000022227984 */ /* 0x000e220000000800 */
[----:B------:R-:W3:Y:S01]  /*19f0*/  LDC R31, c[0x3][R35] ;  /* 0x00c00000231f7b82 */ /* 0x000ee20000000800 */
[----:B--2---:R-:W-:-:S05]  /*1a00*/  I2FP.F32.S32 R21, R21 ;  /* 0x0000001500157245 */ /* 0x004fca0000201400 */
[----:B------:R-:W-:Y:S01]  /*1a10*/  FADD R29, R21, R36 ;  /* 0x00000024151d7221 */ /* 0x000fe20000000000 */
[----:B------:R-:W-:Y:S01]  /*1a20*/  IMAD.SHL.U32 R36, R25, 0x4, RZ ;  /* 0x0000000419247824 */ /* 0x000fe200078e00ff */
[----:B------:R-:W2:Y:S01]  /*1a30*/  LDC R21, c[0x3][R35+0xc] ;  /* 0x00c0030023157b82 */ /* 0x000ea20000000800 */
[----:B-1----:R-:W-:-:S05]  /*1a40*/  I2FP.F32.S32 R27, R27 ;  /* 0x0000001b001b7245 */ /* 0x002fca0000201400 */
[----:B------:R-:W-:Y:S01]  /*1a50*/  FADD R27, R27, R32 ;  /* 0x000000201b1b7221 */ /* 0x000fe20000000000 */
[----:B------:R-:W-:Y:S01]  /*1a60*/  IMAD.IADD R32, R8, 0x1, R11 ;  /* 0x0000000108207824 */ /* 0x000fe200078e020b */
[----:B------:R-:W1:Y:S05]  /*1a70*/  LDC R25, c[0x3][R36+0xc] ;  /* 0x00c0030024197b82 */ /* 0x000e6a0000000800 */
[----:B------:R-:W4:Y:S01]  /*1a80*/  LDS R32, [R32] ;  /* 0x0000000020207984 */ /* 0x000f220000000800 */
[----:B0-----:R-:W-:Y:S02]  /*1a90*/  IADD3 R33, PT, PT, R19, R34, RZ ;  /* 0x0000002213217210 */ /* 0x001fe40007ffe0ff */
[----:B------:R-:W0:Y:S03]  /*1aa0*/  LDC R19, c[0x3][R36] ;  /* 0x00c0000024137b82 */ /* 0x000e260000000800 */
[----:B------:R-:W-:Y:S01]  /*1ab0*/  IMAD.SHL.U32 R37, R33, 0x4, RZ ;  /* 0x0000000421257824 */ /* 0x000fe200078e00ff */
[----:B---3--:R-:W-:-:S04]  /*1ac0*/  I2FP.F32.S32 R34, R31 ;  /* 0x0000001f00227245 */ /* 0x008fc80000201400 */
[----:B------:R-:W3:Y:S01]  /*1ad0*/  LDC R31, c[0x3][R37] ;  /* 0x00c00000251f7b82 */ /* 0x000ee20000000800 */
[----:B------:R-:W-:Y:S01]  /*1ae0*/  FADD R33, R29, R34 ;  /* 0x000000221d217221 */ /* 0x000fe20000000000 */
[----:B--2---:R-:W-:-:S06]  /*1af0*/  I2FP.F32.S32 R34, R21 ;  /* 0x0000001500227245 */ /* 0x004fcc0000201400 */
[----:B------:R-:W2:Y:S01]  /*1b00*/  LDC R29, c[0x3][R37+0xc] ;  /* 0x00c00300251d7b82 */ /* 0x000ea20000000800 */
[----:B------:R-:W-:Y:S02]  /*1b10*/  IADD3 R21, PT, PT, R24, R11, RZ ;  /* 0x0000000b18157210 */ /* 0x000fe40007ffe0ff */
[----:B----4-:R-:W-:Y:S01]  /*1b20*/  IADD3 R23, PT, PT, R32, R23, RZ ;  /* 0x0000001720177210 */ /* 0x010fe20007ffe0ff */
[----:B------:R-:W-:Y:S02]  /*1b30*/  IMAD.IADD R32, R22, 0x1, R11 ;  /* 0x0000000116207824 */ /* 0x000fe400078e020b */
[----:B------:R-:W-:Y:S01]  /*1b40*/  FADD R27, R27, R34 ;  /* 0x000000221b1b7221 */ /* 0x000fe20000000000 */
[----:B------:R-:W-:Y:S04]  /*1b50*/  LDS R21, [R21] ;  /* 0x0000000015157984 */ /* 0x000fe80000000800 */
[----:B------:R-:W4:Y:S01]  /*1b60*/  LDS R32, [R32] ;  /* 0x0000000020207984 */ /* 0x000f220000000800 */
[----:B0-----:R-:W-:Y:S01]  /*1b70*/  I2FP.F32.S32 R34, R19 ;  /* 0x0000001300227245 */ /* 0x001fe20000201400 */
[----:B------:R-:W-:-:S04]  /*1b80*/  IMAD.SHL.U32 R19, R23, 0x4, RZ ;  /* 0x0000000417137824 */ /* 0x000fc800078e00ff */
[----:B------:R-:W-:Y:S01]  /*1b90*/  FADD R33, R33, R34 ;  /* 0x0000002221217221 */ /* 0x000fe20000000000 */
[----:B-1----:R-:W-:Y:S02]  /*1ba0*/  I2FP.F32.S32 R34, R25 ;  /* 0x0000001900227245 */ /* 0x002fe40000201400 */
[----:B------:R-:W0:Y:S03]  /*1bb0*/  LDC R25, c[0x3][R19] ;  /* 0x00c0000013197b82 */ /* 0x000e260000000800 */
[----:B------:R-:W-:Y:S01]  /*1bc0*/  FADD R23, R27, R34 ;  /* 0x000000221b177221 */ /* 0x000fe20000000000 */
[----:B---3--:R-:W-:Y:S01]  /*1bd0*/  I2FP.F32.S32 R34, R31 ;  /* 0x0000001f00227245 */ /* 0x008fe20000201400 */
[----:B------:R-:W-:Y:S01]  /*1be0*/  IMAD.IADD R27, R28, 0x1, R11 ;  /* 0x000000011c1b7824 */ /* 0x000fe200078e020b */
[----:B--2---:R-:W-:-:S03]  /*1bf0*/  I2FP.F32.S32 R29, R29 ;  /* 0x0000001d001d7245 */ /* 0x004fc60000201400 */
[----:B------:R-:W-:Y:S01]  /*1c00*/  FADD R33, R33, R34 ;  /* 0x0000002221217221 */ /* 0x000fe20000000000 */
[----:B------:R-:W-:Y:S01]  /*1c10*/  IADD3 R34, PT, PT, R26, R11, RZ ;  /* 0x0000000b1a227210 */ /* 0x000fe20007ffe0ff */
[----:B------:R-:W-:Y:S01]  /*1c20*/  LDS R27, [R27] ;  /* 0x000000001b1b7984 */ /* 0x000fe20000000800 */
[----:B----4-:R-:W-:Y:S01]  /*1c30*/  IADD3 R31, PT, PT, R32, R21, RZ ;  /* 0x00000015201f7210 */ /* 0x010fe20007ffe0ff */
[----:B------:R-:W-:Y:S01]  /*1c40*/  FADD R23, R23, R29 ;  /* 0x0000001d17177221 */ /* 0x000fe20000000000 */
[--C-:B------:R-:W-:Y:S01]  /*1c50*/  IMAD.IADD R29, R0, 0x1, R11.reuse ;  /* 0x00000001001d7824 */ /* 0x100fe200078e020b */
[----:B------:R-:W-:Y:S01]  /*1c60*/  IADD3 R32, PT, PT, R30, R11, RZ ;  /* 0x0000000b1e207210 */ /* 0x000fe20007ffe0ff */
[----:B------:R-:W-:Y:S01]  /*1c70*/  LDS R34, [R34] ;  /* 0x0000000022227984 */ /* 0x000fe20000000800 */
[----:B------:R-:W-:Y:S02]  /*1c80*/  IMAD.SHL.U32 R35, R31, 0x4, RZ ;  /* 0x000000041f237824 */ /* 0x000fe400078e00ff */
[----:B------:R-:W-:Y:S01]  /*1c90*/  IMAD R11, R12, 0x20, R11 ;  /* 0x000000200c0b7824 */ /* 0x000fe200078e020b */
[----:B------:R-:W1:Y:S01]  /*1ca0*/  LDS R29, [R29] ;  /* 0x000000001d1d7984 */ /* 0x000e620000000800 */
[----:B------:R-:W2:Y:S03]  /*1cb0*/  LDC R31, c[0x3][R35] ;  /* 0x00c00000231f7b82 */ /* 0x000ea60000000800 */
[----:B------:R-:W3:Y:S01]  /*1cc0*/  LDS R32, [R32] ;  /* 0x0000000020207984 */ /* 0x000ee20000000800 */
[----:B0-----:R-:W-:-:S04]  /*1cd0*/  I2FP.F32.S32 R36, R25 ;  /* 0x0000001900247245 */ /* 0x001fc80000201400 */
[----:B------:R0:W4:Y:S01]  /*1ce0*/  LDC R25, c[0x3][R19+0xc] ;  /* 0x00c0030013197b82 */ /* 0x0001220000000800 */
[----:B------:R-:W-:Y:S01]  /*1cf0*/  FADD R21, R33, R36 ;  /* 0x0000002421157221 */ /* 0x000fe20000000000 */
[----:B-1----:R-:W-:-:S06]  /*1d00*/  IADD3 R33, PT, PT, R29, R34, RZ ;  /* 0x000000221d217210 */ /* 0x002fcc0007ffe0ff */
[----:B------:R-:W1:Y:S01]  /*1d10*/  LDC R29, c[0x3][R35+0xc] ;  /* 0x00c00300231d7b82 */ /* 0x000e620000000800 */
[----:B------:R-:W-:Y:S01]  /*1d20*/  IMAD.SHL.U32 R37, R33, 0x4, RZ ;  /* 0x0000000421257824 */ /* 0x000fe200078e00ff */
[----:B---3--:R-:W-:-:S06]  /*1d30*/  IADD3 R33, PT, PT, R27, R32, RZ ;  /* 0x000000201b217210 */ /* 0x008fcc0007ffe0ff */
[----:B------:R-:W3:Y:S01]  /*1d40*/  LDC R34, c[0x3][R37] ;  /* 0x00c0000025227b82 */ /* 0x000ee20000000800 */
[----:B0-----:R-:W-:-:S07]  /*1d50*/  IMAD.SHL.U32 R19, R33, 0x4, RZ ;  /* 0x0000000421137824 */ /* 0x001fce00078e00ff */
[----:B------:R-:W0:Y:S08]  /*1d60*/  LDC R27, c[0x3][R37+0xc] ;  /* 0x00c00300251b7b82 */ /* 0x000e300000000800 */
[----:B------:R-:W5:Y:S08]  /*1d70*/  LDC R33, c[0x3][R19] ;  /* 0x00c0000013217b82 */ /* 0x000f700000000800 */
[----:B------:R-:W5:Y:S01]  /*1d80*/  LDC R32, c[0x3][R19+0xc] ;  /* 0x00c0030013207b82 */ /* 0x000f620000000800 */
[----:B----4-:R-:W-:-:S05]  /*1d90*/  I2FP.F32.S32 R36, R25 ;  /* 0x0000001900247245 */ /* 0x010fca0000201400 */
[----:B------:R-:W-:Y:S01]  /*1da0*/  FADD R23, R23, R36 ;  /* 0x0000002417177221 */ /* 0x000fe20000000000 */
[----:B--2---:R-:W-:-:S05]  /*1db0*/  I2FP.F32.S32 R36, R31 ;  /* 0x0000001f00247245 */ /* 0x004fca0000201400 */
[----:B------:R-:W-:Y:S01]  /*1dc0*/  FADD R21, R21, R36 ;  /* 0x0000002415157221 */ /* 0x000fe20000000000 */
[----:B-1----:R-:W-:-:S05]  /*1dd0*/  I2FP.F32.S32 R29, R29 ;  /* 0x0000001d001d7245 */ /* 0x002fca0000201400 */
[----:B------:R-:W-:Y:S01]  /*1de0*/  FADD R23, R23, R29 ;  /* 0x0000001d17177221 */ /* 0x000fe20000000000 */
[----:B---3--:R-:W-:-:S05]  /*1df0*/  I2FP.F32.S32 R34, R34 ;  /* 0x0000002200227245 */ /* 0x008fca0000201400 */
[----:B------:R-:W-:Y:S01]  /*1e00*/  FADD R21, R21, R34 ;  /* 0x0000002215157221 */ /* 0x000fe20000000000 */
[----:B0-----:R-:W-:-:S05]  /*1e10*/  I2FP.F32.S32 R36, R27 ;  /* 0x0000001b00247245 */ /* 0x001fca0000201400 */
[----:B------:R-:W-:Y:S01]  /*1e20*/  FADD R23, R23, R36 ;  /* 0x0000002417177221 */ /* 0x000fe20000000000 */
[----:B-----5:R-:W-:-:S05]  /*1e30*/  I2FP.F32.S32 R34, R33 ;  /* 0x0000002100227245 */ /* 0x020fca0000201400 */
[----:B------:R-:W-:Y:S01]  /*1e40*/  FADD R36, R21, R34 ;  /* 0x0000002215247221 */ /* 0x000fe20000000000 */
[----:B------:R-:W-:-:S05]  /*1e50*/  I2FP.F32.S32 R32, R32 ;  /* 0x0000002000207245 */ /* 0x000fca0000201400 */
[----:B------:R-:W-:Y:S01]  /*1e60*/  FADD R32, R23, R32 ;  /* 0x0000002017207221 */ /* 0x000fe20000000000 */
[----:B------:R-:W-:Y:S06]  /*1e70*/  @P0 BRA `(.L_x_13) ;  /* 0xfffffff800700947 */ /* 0x000fec000383ffff */
[----:B------:R-:W0:Y:S02]  /*1e80*/  LDCU UR4, c[0x0][0x39c] ;  /* 0x00007380ff0477ac */ /* 0x000e240008000800 */
[----:B0-----:R-:W-:-:S06]  /*1e90*/  ULOP3.LUT UR4, UR4, 0xfffffff8, URZ, 0xc0, !UPT ;  /* 0xfffffff804047892 */ /* 0x001fcc000f8ec0ff */
[----:B------:R-:W-:-:S07]  /*1ea0*/  MOV R10, UR4 ;  /* 0x00000004000a7c02 */ /* 0x000fce0008000f00 */
.L_x_12:
[----:B------:R-:W0:Y:S02]  /*1eb0*/  LDCU UR4, c[0x0][0x39c] ;  /* 0x00007380ff0477ac */ /* 0x000e240008000800 */
[----:B0-----:R-:W-:-:S04]  /*1ec0*/  ULOP3.LUT UR5, UR4, 0x7, URZ, 0xc0, !UPT ;  /* 0x0000000704057892 */ /* 0x001fc8000f8ec0ff */
[----:B------:R-:W-:-:S09]  /*1ed0*/  UISETP.NE.AND UP0, UPT, UR5, URZ, UPT ;  /* 0x000000ff0500728c */ /* 0x000fd2000bf05270 */
[----:B------:R-:W-:Y:S05]  /*1ee0*/  BRA.U !UP0, `(.L_x_14) ;  /* 0x0000000508d07547 */ /* 0x000fea000b800000 */
[----:B------:R-:W0:Y:S01]  /*1ef0*/  S2R R11, SR_TID.X ;  /* 0x00000000000b7919 */ /* 0x000e220000002100 */
[----:B------:R-:W-:Y:S02]  /*1f00*/  ULOP3.LUT UR6, UR4, 0x3, URZ, 0xc0, !UPT ;  /* 0x0000000304067892 */ /* 0x000fe4000f8ec0ff */
[----:B------:R-:W-:Y:S02]  /*1f10*/  UIADD3 UR4, UPT, UPT, UR5, -0x1, URZ ;  /* 0xffffffff05047890 */ /* 0x000fe4000fffe0ff */
[----:B------:R-:W-:Y:S02]  /*1f20*/  UISETP.NE.AND UP1, UPT, UR6, URZ, UPT ;  /* 0x000000ff0600728c */ /* 0x000fe4000bf25270 */
[----:B------:R-:W-:-:S09]  /*1f30*/  UISETP.GE.U32.AND UP0, UPT, UR4, 0x3, UPT ;  /* 0x000000030400788c */ /* 0x000fd2000bf06070 */
[----:B------:R-:W-:Y:S05]  /*1f40*/  BRA.U !UP0, `(.L_x_15) ;  /* 0x0000000108dc7547 */ /* 0x000fea000b800000 */
[----:B------:R-:W1:Y:S01]  /*1f50*/  S2UR UR5, SR_CgaCtaId ;  /* 0x00000000000579c3 */ /* 0x000e620000008800 */
[----:B------:R-:W0:Y:S01]  /*1f60*/  LDCU UR7, c[0x0][0x3a0] ;  /* 0x00007400ff0777ac */ /* 0x000e220008000800 */
[----:B------:R-:W-:Y:S01]  /*1f70*/  UMOV UR4, 0x400 ;  /* 0x0000040000047882 */ /* 0x000fe20000000000 */
[C---:B0-----:R-:W-:Y:S02]  /*1f80*/  IMAD R12, R10.reuse, UR7, R11 ;  /* 0x000000070a0c7c24 */ /* 0x041fe4000f8e020b */
[C---:B-----5:R-:W-:Y:S02]  /*1f90*/  IMAD R14, R10.reuse, UR7, R13 ;  /* 0x000000070a0e7c24 */ /* 0x060fe4000f8e020d */
[----:B------:R-:W-:Y:S01]  /*1fa0*/  VIADD R10, R10, 0x4 ;  /* 0x000000040a0a7836 */ /* 0x000fe20000000000 */
[----:B-1----:R-:W-:-:S06]  /*1fb0*/  ULEA UR4, UR5, UR4, 0x18 ;  /* 0x0000000405047291 */ /* 0x002fcc000f8ec0ff */
[----:B------:R-:W-:Y:S02]  /*1fc0*/  LEA R17, R12, UR4, 0x2 ;  /* 0x000000040c117c11 */ /* 0x000fe4000f8e10ff */
[----:B------:R-:W-:-:S03]  /*1fd0*/  LEA R19, R14, UR4, 0x2 ;  /* 0x000000040e137c11 */ /* 0x000fc6000f8e10ff */
[C---:B------:R-:W-:Y:S01]  /*1fe0*/  IMAD.IADD R21, R4.reuse, 0x1, R17 ;  /* 0x0000000104157824 */ /* 0x040fe200078e0211 */
[C---:B------:R-:W-:Y:S01]  /*1ff0*/  IADD3 R23, PT, PT, R4.reuse, R19, RZ ;  /* 0x0000001304177210 */ /* 0x040fe20007ffe0ff */
[----:B------:R-:W-:Y:S02]  /*2000*/  LDS R17, [R17] ;  /* 0x0000000011117984 */ /* 0x000fe40000000800 */
[C---:B------:R-:W-:Y:S01]  /*2010*/  IMAD.IADD R25, R4.reuse, 0x1, R21 ;  /* 0x0000000104197824 */ /* 0x040fe200078e0215 */
[C---:B------:R-:W-:Y:S01]  /*2020*/  IADD3 R27, PT, PT, R4.reuse, R23, RZ ;  /* 0x00000017041b7210 */ /* 0x040fe20007ffe0ff */
[----:B------:R-:W0:Y:S02]  /*2030*/  LDS R12, [R19] ;  /* 0x00000000130c7984 */ /* 0x000e240000000800 */
[C---:B------:R-:W-:Y:S01]  /*2040*/  IMAD.IADD R20, R4.reuse, 0x1, R25 ;  /* 0x0000000104147824 */ /* 0x040fe200078e0219 */
[----:B------:R-:W-:Y:S01]  /*2050*/  IADD3 R24, PT, PT, R4, R27, RZ ;  /* 0x0000001b04187210 */ /* 0x000fe20007ffe0ff */
[----:B------:R-:W-:Y:S04]  /*2060*/  LDS R21, [R21] ;  /* 0x0000000015157984 */ /* 0x000fe80000000800 */
[----:B------:R-:W1:Y:S04]  /*2070*/  LDS R14, [R23] ;  /* 0x00000000170e7984 */ /* 0x000e680000000800 */
[----:B------:R-:W-:Y:S04]  /*2080*/  LDS R25, [R25] ;  /* 0x0000000019197984 */ /* 0x000fe80000000800 */
[----:B------:R-:W2:Y:S04]  /*2090*/  LDS R18, [R27] ;  /* 0x000000001b127984 */ /* 0x000ea80000000800 */
[----:B------:R-:W-:Y:S04]  /*20a0*/  LDS R20, [R20] ;  /* 0x0000000014147984 */ /* 0x000fe80000000800 */
[----:B------:R-:W3:Y:S01]  /*20b0*/  LDS R29, [R24] ;  /* 0x00000000181d7984 */ /* 0x000ee20000000800 */
[----:B0-----:R-:W-:-:S05]  /*20c0*/  IMAD.IADD R12, R17, 0x1, R12 ;  /* 0x00000001110c7824 */ /* 0x001fca00078e020c */
[----:B------:R-:W-:Y:S01]  /*20d0*/  SHF.L.U32 R12, R12, 0x2, RZ ;  /* 0x000000020c0c7819 */ /* 0x000fe200000006ff */
[----:B-1----:R-:W-:-:S03]  /*20e0*/  IMAD.IADD R16, R21, 0x1, R14 ;  /* 0x0000000115107824 */ /* 0x002fc600078e020e */
[----:B------:R-:W0:Y:S01]  /*20f0*/  LDC R14, c[0x3][R12] ;  /* 0x00c000000c0e7b82 */ /* 0x000e220000000800 */
[----:B--2---:R-:W-:Y:S01]  /*2100*/  IADD3 R17, PT, PT, R25, R18, RZ ;  /* 0x0000001219117210 */ /* 0x004fe20007ffe0ff */
[----:B------:R-:W-:-:S06]  /*2110*/  IMAD.SHL.U32 R18, R16, 0x4, RZ ;  /* 0x0000000410127824 */ /* 0x000fcc00078e00ff */
[----:B------:R-:W1:Y:S01]  /*2120*/  LDC R16, c[0x3][R12+0xc] ;  /* 0x00c003000c107b82 */ /* 0x000e620000000800 */
[----:B------:R-:W-:Y:S01]  /*2130*/  IMAD.SHL.U32 R22, R17, 0x4, RZ ;  /* 0x0000000411167824 */ /* 0x000fe200078e00ff */
[----:B---3--:R-:W-:-:S06]  /*2140*/  IADD3 R29, PT, PT, R20, R29, RZ ;  /* 0x0000001d141d7210 */ /* 0x008fcc0007ffe0ff */
[----:B------:R-:W2:Y:S01]  /*2150*/  LDC R20, c[0x3][R18] ;  /* 0x00c0000012147b82 */ /* 0x000ea20000000800 */
[----:B------:R-:W-:-:S07]  /*2160*/  SHF.L.U32 R29, R29, 0x2, RZ ;  /* 0x000000021d1d7819 */ /* 0x000fce00000006ff */
[----:B------:R-:W3:Y:S08]  /*2170*/  LDC R21, c[0x3][R18+0xc] ;  /* 0x00c0030012157b82 */ /* 0x000ef00000000800 */
[----:B------:R-:W4:Y:S08]  /*2180*/  LDC R23, c[0x3][R22] ;  /* 0x00c0000016177b82 */ /* 0x000f300000000800 */
[----:B------:R-:W4:Y:S01]  /*2190*/  LDC R24, c[0x3][R22+0xc] ;  /* 0x00c0030016187b82 */ /* 0x000f220000000800 */
[----:B0-----:R-:W-:-:S07]  /*21a0*/  I2FP.F32.S32 R17, R14 ;  /* 0x0000000e00117245 */ /* 0x001fce0000201400 */
[----:B------:R-:W0:Y:S01]  /*21b0*/  LDC R25, c[0x3][R29] ;  /* 0x00c000001d197b82 */ /* 0x000e220000000800 */
[----:B------:R-:W-:-:S07]  /*21c0*/  FADD R17, R36, R17 ;  /* 0x0000001124117221 */ /* 0x000fce0000000000 */
[----:B------:R-:W0:Y:S01]  /*21d0*/  LDC R26, c[0x3][R29+0xc] ;  /* 0x00c003001d1a7b82 */ /* 0x000e220000000800 */
[----:B-1----:R-:W-:-:S05]  /*21e0*/  I2FP.F32.S32 R19, R16 ;  /* 0x0000001000137245 */ /* 0x002fca0000201400 */
[----:B------:R-:W-:Y:S01]  /*21f0*/  FADD R19, R32, R19 ;  /* 0x0000001320137221 */ /* 0x000fe20000000000 */
[----:B--2---:R-:W-:-:S05]  /*2200*/  I2FP.F32.S32 R20, R20 ;  /* 0x0000001400147245 */ /* 0x004fca0000201400 */
[----:B------:R-:W-:Y:S01]  /*2210*/  FADD R17, R17, R20 ;  /* 0x0000001411117221 */ /* 0x000fe20000000000 */
[----:B---3--:R-:W-:-:S05]  /*2220*/  I2FP.F32.S32 R14, R21 ;  /* 0x00000015000e7245 */ /* 0x008fca0000201400 */
[----:B------:R-:W-:Y:S01]  /*2230*/  FADD R14, R19, R14 ;  /* 0x0000000e130e7221 */ /* 0x000fe20000000000 */
[----:B----4-:R-:W-:-:S05]  /*2240*/  I2FP.F32.S32 R16, R23 ;  /* 0x0000001700107245 */ /* 0x010fca0000201400 */
[----:B------:R-:W-:Y:S01]  /*2250*/  FADD R16, R17, R16 ;  /* 0x0000001011107221 */ /* 0x000fe20000000000 */
[----:B------:R-:W-:-:S05]  /*2260*/  I2FP.F32.S32 R21, R24 ;  /* 0x0000001800157245 */ /* 0x000fca0000201400 */
[----:B------:R-:W-:Y:S01]  /*2270*/  FADD R14, R14, R21 ;  /* 0x000000150e0e7221 */ /* 0x000fe20000000000 */
[----:B0-----:R-:W-:-:S05]  /*2280*/  I2FP.F32.S32 R25, R25 ;  /* 0x0000001900197245 */ /* 0x001fca0000201400 */
[----:B------:R-:W-:Y:S01]  /*2290*/  FADD R36, R16, R25 ;  /* 0x0000001910247221 */ /* 0x000fe20000000000 */
[----:B------:R-:W-:-:S05]  /*22a0*/  I2FP.F32.S32 R17, R26 ;  /* 0x0000001a00117245 */ /* 0x000fca0000201400 */
[----:B------:R-:W-:-:S07]  /*22b0*/  FADD R32, R14, R17 ;  /* 0x000000110e207221 */ /* 0x000fce0000000000 */
.L_x_15:
[----:B------:R-:W-:Y:S05]  /*22c0*/  BRA.U !UP1, `(.L_x_14) ;  /* 0x0000000109d87547 */ /* 0x000fea000b800000 */
[----:B------:R-:W1:Y:S01]  /*22d0*/  LDCU UR4, c[0x0][0x39c] ;  /* 0x00007380ff0477ac */ /* 0x000e620008000800 */
[----:B------:R-:W-:Y:S02]  /*22e0*/  UISETP.NE.AND UP1, UPT, UR6, 0x1, UPT ;  /* 0x000000010600788c */ /* 0x000fe4000bf25270 */
[----:B-1----:R-:W-:-:S07]  /*22f0*/  ULOP3.LUT UP0, URZ, UR4, 0x1, URZ, 0xc0, !UPT ;  /* 0x0000000104ff7892 */ /* 0x002fce000f80c0ff */
[----:B------:R-:W-:Y:S05]  /*2300*/  BRA.U !UP1, `(.L_x_16) ;  /* 0x00000001097c7547 */ /* 0x000fea000b800000 */
[----:B------:R-:W1:Y:S01]  /*2310*/  S2UR UR5, SR_CgaCtaId ;  /* 0x00000000000579c3 */ /* 0x000e620000008800 */
[----:B------:R-:W0:Y:S01]  /*2320*/  LDCU UR6, c[0x0][0x3a0] ;  /* 0x00007400ff0677ac */ /* 0x000e220008000800 */
[----:B------:R-:W-:Y:S01]  /*2330*/  UMOV UR4, 0x400 ;  /* 0x0000040000047882 */ /* 0x000fe20000000000 */
[C---:B0-----:R-:W-:Y:S02]  /*2340*/  IMAD R12, R10.reuse, UR6, R11 ;  /* 0x000000060a0c7c24 */ /* 0x041fe4000f8e020b */
[C---:B-----5:R-:W-:Y:S01]  /*2350*/  IMAD R14, R10.reuse, UR6, R13 ;  /* 0x000000060a0e7c24 */ /* 0x060fe2000f8e020d */
[----:B------:R-:W-:Y:S01]  /*2360*/  IADD3 R10, PT, PT, R10, 0x2, RZ ;  /* 0x000000020a0a7810 */ /* 0x000fe20007ffe0ff */
[----:B-1----:R-:W-:-:S06]  /*2370*/  ULEA UR4, UR5, UR4, 0x18 ;  /* 0x0000000405047291 */ /* 0x002fcc000f8ec0ff */
[----:B------:R-:W-:Y:S02]  /*2380*/  LEA R17, R12, UR4, 0x2 ;  /* 0x000000040c117c11 */ /* 0x000fe4000f8e10ff */
[----:B------:R-:W-:Y:S02]  /*2390*/  LEA R19, R14, UR4, 0x2 ;  /* 0x000000040e137c11 */ /* 0x000fe4000f8e10ff */
[C---:B------:R-:W-:Y:S01]  /*23a0*/  IADD3 R18, PT, PT, R4.reuse, R17, RZ ;  /* 0x0000001104127210 */ /* 0x040fe20007ffe0ff */
[----:B------:R-:W-:Y:S02]  /*23b0*/  LDS R12, [R17] ;  /* 0x00000000110c7984 */ /* 0x000fe40000000800 */
[----:B------:R-:W-:Y:S02]  /*23c0*/  IMAD.IADD R20, R4, 0x1, R19 ;  /* 0x0000000104147824 */ /* 0x000fe400078e0213 */
[----:B------:R-:W0:Y:S04]  /*23d0*/  LDS R21, [R19] ;  /* 0x0000000013157984 */ /* 0x000e280000000800 */
[----:B------:R-:W-:Y:S04]  /*23e0*/  LDS R18, [R18] ;  /* 0x0000000012127984 */ /* 0x000fe80000000800 */
[----:B------:R-:W1:Y:S01]  /*23f0*/  LDS R23, [R20] ;  /* 0x0000000014177984 */ /* 0x000e620000000800 */
[----:B0-----:R-:W-:-:S05]  /*2400*/  IADD3 R12, PT, PT, R12, R21, RZ ;  /* 0x000000150c0c7210 */ /* 0x001fca0007ffe0ff */
[----:B------:R-:W-:Y:S01]  /*2410*/  IMAD.SHL.U32 R12, R12, 0x4, RZ ;  /* 0x000000040c0c7824 */ /* 0x000fe200078e00ff */
[----:B-1----:R-:W-:-:S03]  /*2420*/  IADD3 R23, PT, PT, R18, R23, RZ ;  /* 0x0000001712177210 */ /* 0x002fc60007ffe0ff */
[----:B------:R-:W0:Y:S02]  /*2430*/  LDC R14, c[0x3][R12] ;  /* 0x00c000000c0e7b82 */ /* 0x000e240000000800 */
[----:B------:R-:W-:-:S06]  /*2440*/  IMAD.SHL.U32 R23, R23, 0x4, RZ ;  /* 0x0000000417177824 */ /* 0x000fcc00078e00ff */
[----:B------:R-:W1:Y:S08]  /*2450*/  LDC R16, c[0x3][R12+0xc] ;  /* 0x00c003000c107b82 */ /* 0x000e700000000800 */
[----:B------:R-:W2:Y:S08]  /*2460*/  LDC R21, c[0x3][R23] ;  /* 0x00c0000017157b82 */ /* 0x000eb00000000800 */
[----:B------:R-:W3:Y:S01]  /*2470*/  LDC R22, c[0x3][R23+0xc] ;  /* 0x00c0030017167b82 */ /* 0x000ee20000000800 */
[----:B0-----:R-:W-:-:S05]  /*2480*/  I2FP.F32.S32 R17, R14 ;  /* 0x0000000e00117245 */ /* 0x001fca0000201400 */
[----:B------:R-:W-:Y:S01]  /*2490*/  FADD R17, R36, R17 ;  /* 0x0000001124117221 */ /* 0x000fe20000000000 */
[----:B-1----:R-:W-:-:S05]  /*24a0*/  I2FP.F32.S32 R19, R16 ;  /* 0x0000001000137245 */ /* 0x002fca0000201400 */
[----:B------:R-:W-:Y:S01]  /*24b0*/  FADD R19, R32, R19 ;  /* 0x0000001320137221 */ /* 0x000fe20000000000 */
[----:B--2---:R-:W-:-:S05]  /*24c0*/  I2FP.F32.S32 R14, R21 ;  /* 0x00000015000e7245 */ /* 0x004fca0000201400 */
[----:B------:R-:W-:Y:S01]  /*24d0*/  FADD R36, R17, R14 ;  /* 0x0000000e11247221 */ /* 0x000fe20000000000 */
[----:B---3--:R-:W-:-:S05]  /*24e0*/  I2FP.F32.S32 R22, R22 ;  /* 0x0000001600167245 */ /* 0x008fca0000201400 */
[----:B------:R-:W-:-:S07]  /*24f0*/  FADD R32, R19, R22 ;  /* 0x0000001613207221 */ /* 0x000fce0000000000 */
.L_x_16:
[----:B------:R-:W-:Y:S05]  /*2500*/  BRA.U !UP0, `(.L_x_14) ;  /* 0x0000000108487547 */ /* 0x000fea000b800000 */
[----:B------:R-:W1:Y:S01]  /*2510*/  S2UR UR5, SR_CgaCtaId ;  /* 0x00000000000579c3 */ /* 0x000e620000008800 */
[----:B------:R-:W0:Y:S01]  /*2520*/  LDCU UR6, c[0x0][0x3a0] ;  /* 0x00007400ff0677ac */ /* 0x000e220008000800 */
[----:B------:R-:W-:Y:S01]  /*2530*/  UMOV UR4, 0x400 ;  /* 0x0000040000047882 */ /* 0x000fe20000000000 */
[C---:B0-----:R-:W-:Y:S02]  /*2540*/  IMAD R11, R10.reuse, UR6, R11 ;  /* 0x000000060a0b7c24 */ /* 0x041fe4000f8e020b */
[----:B-----5:R-:W-:Y:S01]  /*2550*/  IMAD R10, R10, UR6, R13 ;  /* 0x000000060a0a7c24 */ /* 0x020fe2000f8e020d */
[----:B-1----:R-:W-:-:S06]  /*2560*/  ULEA UR4, UR5, UR4, 0x18 ;  /* 0x0000000405047291 */ /* 0x002fcc000f8ec0ff */
[----:B------:R-:W-:Y:S02]  /*2570*/  LEA R11, R11, UR4, 0x2 ;  /* 0x000000040b0b7c11 */ /* 0x000fe4000f8e10ff */
[----:B------:R-:W-:-:S04]  /*2580*/  LEA R10, R10, UR4, 0x2 ;  /* 0x000000040a0a7c11 */ /* 0x000fc8000f8e10ff */
[----:B------:R-:W-:Y:S04]  /*2590*/  LDS R11, [R11] ;  /* 0x000000000b0b7984 */ /* 0x000fe80000000800 */
[----:B------:R-:W0:Y:S02]  /*25a0*/  LDS R10, [R10] ;  /* 0x000000000a0a7984 */ /* 0x000e240000000800 */
[----:B0-----:R-:W-:-:S05]  /*25b0*/  IMAD.IADD R12, R11, 0x1, R10 ;  /* 0x000000010b0c7824 */ /* 0x001fca00078e020a */
[----:B------:R-:W-:-:S04]  /*25c0*/  SHF.L.U32 R12, R12, 0x2, RZ ;  /* 0x000000020c0c7819 */ /* 0x000fc800000006ff */
[----:B------:R-:W0:Y:S08]  /*25d0*/  LDC R13, c[0x3][R12] ;  /* 0x00c000000c0d7b82 */ /* 0x000e300000000800 */
[----:B------:R-:W1:Y:S01]  /*25e0*/  LDC R14, c[0x3][R12+0xc] ;  /* 0x00c003000c0e7b82 */ /* 0x000e620000000800 */
[----:B0-----:R-:W-:-:S05]  /*25f0*/  I2FP.F32.S32 R13, R13 ;  /* 0x0000000d000d7245 */ /* 0x001fca0000201400 */
[----:B------:R-:W-:Y:S01]  /*2600*/  FADD R36, R36, R13 ;  /* 0x0000000d24247221 */ /* 0x000fe20000000000 */
[----:B-1----:R-:W-:-:S05]  /*2610*/  I2FP.F32.S32 R17, R14 ;  /* 0x0000000e00117245 */ /* 0x002fca0000201400 */
[----:B------:R-:W-:-:S07]  /*2620*/  FADD R32, R32, R17 ;  /* 0x0000001120207221 */ /* 0x000fce0000000000 */
.L_x_14:
[----:B-----5:R1:W-:Y:S04]  /*2630*/  STL [R9], R36 ;  /* 0x0000002409007387 */ /* 0x0203e80000100800 */
[----:B------:R1:W-:Y:S01]  /*2640*/  STL [R9+0x400], R32 ;  /* 0x0004002009007387 */ /* 0x0003e20000100800 */
[----:B------:R-:W-:Y:S05]  /*2650*/  @P1 BRA `(.L_x_17) ;  /* 0xffffffec00f81947 */ /* 0x000fea000383ffff */
.L_x_0:
[----:B------:R-:W-:Y:S05]  /*2660*/  WARPSYNC.ALL ;  /* 0x0000000000007948 */ /* 0x000fea0003800000 */
[----:B------:R-:W-:Y:S06]  /*2670*/  BAR.SYNC.DEFER_BLOCKING 0x0 ;  /* 0x0000000000007b1d */ /* 0x000fec0000010000 */
[----:B------:R-:W-:Y:S05]  /*2680*/  EXIT ;  /* 0x000000000000794d */ /* 0x000fea0003800000 */
.L_x_18:
[----:B------:R-:W-:-:S00]  /*2690*/  BRA `(.L_x_18) ;  /* 0xfffffffc00fc7947 */ /* 0x000fc0000383ffff */
[----:B------:R-:W-:-:S00]  /*26a0*/  NOP ;  /* 0x0000000000007918 */ /* 0x000fc00000000000 */
        /* <DEDUP_REMOVED lines=13> */
.L_x_19:


//--------------------- .nv.shared._Z10similarityPjS_S_fjj --------------------------
	.section	.nv.shared._Z10similarityPjS_S_fjj,"aw",@nobits
	.sectionflags	@""
	.align	4
.nv.shared._Z10similarityPjS_S_fjj:
	.zero		2048


//--------------------- .nv.shared.reserved.0     --------------------------
	.section	.nv.shared.reserved.0,"aw",@nobits
	.weak		__nv_reservedSMEM_offset_0_alias
	.size		__nv_reservedSMEM_offset_0_alias, 0, 64
	.other		__nv_reservedSMEM_offset_0_alias,@"STO_CUDA_RESERVED_SHARED STV_DEFAULT"
__nv_reservedSMEM_offset_0_alias:
	.zero		0
	.zero		64


//--------------------- .nv.constant0._Z10similarityPjS_S_fjj --------------------------
	.section	.nv.constant0._Z10similarityPjS_S_fjj,"a",@progbits
	.sectionflags	@""
	.align	4
.nv.constant0._Z10similarityPjS_S_fjj:
	.zero		932


//--------------------- SYMBOLS --------------------------

	.type		.nv.reservedSmem.offset0,@object
	.size		.nv.reservedSmem.offset0,0x4
	.type		.nv.reservedSmem.cap,@object
	.size		.nv.reservedSmem.cap,0x4
